def gluon_wgmma(
    a_ptr,
    b_ptr,
    c_ptr,
    M,
    N,
    K,
    stride_am,
    stride_bk,
    stride_cm,
    BLOCK_M: gl.constexpr,
    BLOCK_N: gl.constexpr,
    BLOCK_K: gl.constexpr,
    DTYPE: gl.constexpr,
    A_LAYOUT: gl.constexpr,
    B_LAYOUT: gl.constexpr,
    C_LAYOUT: gl.constexpr,
    B_SHAPE: gl.constexpr,
    TRANS_B: gl.constexpr,
    NUM_BUFFERS: gl.constexpr,
    NUM_WARPS: gl.constexpr,
):
    a_desc = tma.make_tensor_descriptor(
        a_ptr, [M, K], [stride_am, 1], [BLOCK_M, BLOCK_K], A_LAYOUT
    )
    b_desc = tma.make_tensor_descriptor(
        b_ptr,
        [N, K] if TRANS_B else [K, N],
        [stride_bk, 1],
        B_SHAPE,
        B_LAYOUT,
    )
    c_desc = tma.make_tensor_descriptor(
        c_ptr, [M, N], [stride_cm, 1], [BLOCK_M, BLOCK_N], C_LAYOUT
    )

    a_bufs = gl.allocate_shared_memory(
        DTYPE, [NUM_BUFFERS, BLOCK_M, BLOCK_K], A_LAYOUT
    )
    b_bufs = gl.allocate_shared_memory(DTYPE, [NUM_BUFFERS] + B_SHAPE, B_LAYOUT)

    pid_m = gl.program_id(0)
    pid_n = gl.program_id(1)
    off_m = pid_m * BLOCK_M
    off_n = pid_n * BLOCK_N

    mma_layout: gl.constexpr = pick_wgmma_layout(DTYPE, BLOCK_M, BLOCK_N, NUM_WARPS)
    acc = warpgroup_mma_init(
        gl.zeros((BLOCK_M, BLOCK_N), dtype=gl.float32, layout=mma_layout)
    )

    bars = gl.allocate_shared_memory(
        gl.int64, [NUM_BUFFERS, 1], mbarrier.MBarrierLayout()
    )
    for i in gl.static_range(NUM_BUFFERS):
        mbarrier.init(bars.index(i), count=1)
    idx = 0
    phase = 0

    for k in range(0, K, BLOCK_K):
        a = a_bufs.index(idx)
        b = b_bufs.index(idx)
        bar = bars.index(idx)
        mbarrier.expect(bar, a_desc.block_type.nbytes + b_desc.block_type.nbytes)
        tma.async_copy_global_to_shared(a_desc, [off_m, k], bar, a)
        tma.async_copy_global_to_shared(
            b_desc, [off_n, k] if TRANS_B else [k, off_n], bar, b
        )
        mbarrier.wait(bar, phase=phase)

        if TRANS_B:
            b = b.permute((1, 0))
        acc = warpgroup_mma_wait(num_outstanding=0, deps=(acc,))
        acc = warpgroup_mma(a, b, acc, is_async=True)

        idx += 1
        if idx == NUM_BUFFERS:
            idx = 0
            phase ^= 1

    acc = warpgroup_mma_wait(num_outstanding=0, deps=(acc,))
    for i in gl.static_range(NUM_BUFFERS):
        mbarrier.invalidate(bars.index(i))

    c_smem = gl.allocate_shared_memory(DTYPE, [BLOCK_M, BLOCK_N], C_LAYOUT)
    c_smem.store(acc.to(DTYPE))
    fence_async_shared()
    tma.async_copy_shared_to_global(c_desc, [off_m, off_n], c_smem)
    tma.store_wait(pendings=0)

# config = {"BLOCK_K": 32, "BLOCK_M": 256, "BLOCK_N": 128, "arch": "sm_90", "dtype": "bf16", "num_buffers": 1, "num_warps": 8, "trans_b": 0}
# arch = sm_90


// ===== COMPILED SASS (sm_90a) =====

	.target	sm_90a

	.elftype	@"ET_EXEC"


//--------------------- .note.nv.tkinfo           --------------------------
	.section	.note.nv.tkinfo,"",@"SHT_NOTE"
	.sectionflags	@"SHF_NOTE_NV_TKINFO"
	.tkinfo
        /*0018*/ 	.word	0x00000002
        /*0030*/ 	.string	""
        /*0030*/ 	.string	"ptxas"
        /*0030*/ 	.string	"Cuda compilation tools, release 13.0, V13.0.88"
        /*0030*/ 	.string	"Build cuda_13.0.r13.0/compiler.36424714_0"
        /*0030*/ 	.string	"-v  -suppress-debug-info  -lineinfo  -arch sm_90a "



//--------------------- .note.nv.cuinfo           --------------------------
	.section	.note.nv.cuinfo,"",@"SHT_NOTE"
	.sectionflags	@"SHF_NOTE_NV_CUINFO"
        /*0018*/ 	.short	0x0002
        /*001a*/ 	.short	0x005a
        /*001c*/ 	.short	0x0082
	.zero		2


//--------------------- .nv.info                  --------------------------
	.section	.nv.info,"",@"SHT_CUDA_INFO"
	.align	4


	//----- nvinfo : EIATTR_REGCOUNT
	.align		4
        /*0000*/ 	.byte	0x04, 0x2f
        /*0002*/ 	.short	(.L_1 - .L_0)
	.align		4
.L_0:
        /*0004*/ 	.word	index@(gluon_wgmma)
        /*0008*/ 	.word	0x0000009a


	//----- nvinfo : EIATTR_FRAME_SIZE
	.align		4
.L_1:
        /*000c*/ 	.byte	0x04, 0x11
        /*000e*/ 	.short	(.L_3 - .L_2)
	.align		4
.L_2:
        /*0010*/ 	.word	index@(gluon_wgmma)
        /*0014*/ 	.word	0x00000000


	//----- nvinfo : EIATTR_MIN_STACK_SIZE
	.align		4
.L_3:
        /*0018*/ 	.byte	0x04, 0x12
        /*001a*/ 	.short	(.L_5 - .L_4)
	.align		4
.L_4:
        /*001c*/ 	.word	index@(gluon_wgmma)
        /*0020*/ 	.word	0x00000000
.L_5:


//--------------------- .nv.compat                --------------------------
	.section	.nv.compat,"",@"SHT_CUDA_COMPAT_INFO"
	.align	4
        /*0000*/ 	.byte	0x02, 0x09, 0x01, 0x00, 0x02, 0x02, 0x04, 0x00, 0x02, 0x05, 0x05, 0x00, 0x03, 0x07, 0x01, 0x01
        /*0010*/ 	.byte	0x02, 0x03, 0x03, 0x00, 0x02, 0x06, 0x01, 0x00, 0x04, 0x0b, 0x08, 0x00, 0x00, 0x00, 0x00, 0x00
        /*0020*/ 	.byte	0x00, 0x00, 0x00, 0x00


//--------------------- .nv.info.gluon_wgmma      --------------------------
	.section	.nv.info.gluon_wgmma,"",@"SHT_CUDA_INFO"
	.sectionflags	@""
	.align	4


	//----- nvinfo : EIATTR_CUDA_API_VERSION
	.align		4
        /*0000*/ 	.byte	0x04, 0x37
        /*0002*/ 	.short	(.L_7 - .L_6)
.L_6:
        /*0004*/ 	.word	0x00000082


	//----- nvinfo : EIATTR_KPARAM_INFO
	.align		4
.L_7:
        /*0008*/ 	.byte	0x04, 0x17
        /*000a*/ 	.short	(.L_9 - .L_8)
.L_8:
        /*000c*/ 	.word	0x00000000
        /*0010*/ 	.short	0x000a
        /*0012*/ 	.short	0x0048
        /*0014*/ 	.byte	0x00, 0xf4, 0x21, 0x00


	//----- nvinfo : EIATTR_KPARAM_INFO
	.align		4
.L_9:
        /*0018*/ 	.byte	0x04, 0x17
        /*001a*/ 	.short	(.L_11 - .L_10)
.L_10:
        /*001c*/ 	.word	0x00000000
        /*0020*/ 	.short	0x0009
        /*0022*/ 	.short	0x0040
        /*0024*/ 	.byte	0x00, 0xf4, 0x21, 0x00


	//----- nvinfo : EIATTR_KPARAM_INFO
	.align		4
.L_11:
        /*0028*/ 	.byte	0x04, 0x17
        /*002a*/ 	.short	(.L_13 - .L_12)
.L_12:
        /*002c*/ 	.word	0x00000000
        /*0030*/ 	.short	0x0008
        /*0032*/ 	.short	0x0038
        /*0034*/ 	.byte	0x00, 0xf0, 0x21, 0x00


	//----- nvinfo : EIATTR_KPARAM_INFO
	.align		4
.L_13:
        /*0038*/ 	.byte	0x04, 0x17
        /*003a*/ 	.short	(.L_15 - .L_14)
.L_14:
        /*003c*/ 	.word	0x00000000
        /*0040*/ 	.short	0x0007
        /*0042*/ 	.short	0x0030
        /*0044*/ 	.byte	0x00, 0xf0, 0x21, 0x00


	//----- nvinfo : EIATTR_KPARAM_INFO
	.align		4
.L_15:
        /*0048*/ 	.byte	0x04, 0x17
        /*004a*/ 	.short	(.L_17 - .L_16)
.L_16:
        /*004c*/ 	.word	0x00000000
        /*0050*/ 	.short	0x0006
        /*0052*/ 	.short	0x0028
        /*0054*/ 	.byte	0x00, 0xf0, 0x21, 0x00


	//----- nvinfo : EIATTR_KPARAM_INFO
	.align		4
.L_17:
        /*0058*/ 	.byte	0x04, 0x17
        /*005a*/ 	.short	(.L_19 - .L_18)
.L_18:
        /*005c*/ 	.word	0x00000000
        /*0060*/ 	.short	0x0005
        /*0062*/ 	.short	0x0020
        /*0064*/ 	.byte	0x00, 0xf0, 0x11, 0x00


	//----- nvinfo : EIATTR_KPARAM_INFO
	.align		4
.L_19:
        /*0068*/ 	.byte	0x04, 0x17
        /*006a*/ 	.short	(.L_21 - .L_20)
.L_20:
        /*006c*/ 	.word	0x00000000
        /*0070*/ 	.short	0x0004
        /*0072*/ 	.short	0x001c
        /*0074*/ 	.byte	0x00, 0xf0, 0x11, 0x00


	//----- nvinfo : EIATTR_KPARAM_INFO
	.align		4
.L_21:
        /*0078*/ 	.byte	0x04, 0x17
        /*007a*/ 	.short	(.L_23 - .L_22)
.L_22:
        /*007c*/ 	.word	0x00000000
        /*0080*/ 	.short	0x0003
        /*0082*/ 	.short	0x0018
        /*0084*/ 	.byte	0x00, 0xf0, 0x11, 0x00


	//----- nvinfo : EIATTR_KPARAM_INFO
	.align		4
.L_23:
        /*0088*/ 	.byte	0x04, 0x17
        /*008a*/ 	.short	(.L_25 - .L_24)
.L_24:
        /*008c*/ 	.word	0x00000000
        /*0090*/ 	.short	0x0002
        /*0092*/ 	.short	0x0010
        /*0094*/ 	.byte	0x00, 0xf4, 0x21, 0x00


	//----- nvinfo : EIATTR_KPARAM_INFO
	.align		4
.L_25:
        /*0098*/ 	.byte	0x04, 0x17
        /*009a*/ 	.short	(.L_27 - .L_26)
.L_26:
        /*009c*/ 	.word	0x00000000
        /*00a0*/ 	.short	0x0001
        /*00a2*/ 	.short	0x0008
        /*00a4*/ 	.byte	0x00, 0xf4, 0x21, 0x00


	//----- nvinfo : EIATTR_KPARAM_INFO
	.align		4
.L_27:
        /*00a8*/ 	.byte	0x04, 0x17
        /*00aa*/ 	.short	(.L_29 - .L_28)
.L_28:
        /*00ac*/ 	.word	0x00000000
        /*00b0*/ 	.short	0x0000
        /*00b2*/ 	.short	0x0000
        /*00b4*/ 	.byte	0x00, 0xf4, 0x21, 0x00


	//----- nvinfo : EIATTR_SPARSE_MMA_MASK
	.align		4
.L_29:
        /*00b8*/ 	.byte	0x03, 0x50
        /*00ba*/ 	.short	0x0000


	//----- nvinfo : EIATTR_MAXREG_COUNT
	.align		4
        /*00bc*/ 	.byte	0x03, 0x1b
        /*00be*/ 	.short	0x00ff


	//----- nvinfo : EIATTR_NUM_BARRIERS
	.align		4
        /*00c0*/ 	.byte	0x02, 0x4c
        /*00c2*/ 	.byte	0x01
	.zero		1


	//----- nvinfo : EIATTR_MERCURY_ISA_VERSION
	.align		4
        /*00c4*/ 	.byte	0x03, 0x5f
        /*00c6*/ 	.short	0x0101


	//----- nvinfo : EIATTR_INT_WARP_WIDE_INSTR_OFFSETS
	.align		4
        /*00c8*/ 	.byte	0x04, 0x31
        /*00ca*/ 	.short	(.L_31 - .L_30)


	//   ....[0]....
.L_30:
        /*00cc*/ 	.word	0x00001300


	//   ....[1]....
        /*00d0*/ 	.word	0x00001390


	//   ....[2]....
        /*00d4*/ 	.word	0x00001ce0


	//   ....[3]....
        /*00d8*/ 	.word	0x00001cf0


	//   ....[4]....
        /*00dc*/ 	.word	0x00001d00


	//   ....[5]....
        /*00e0*/ 	.word	0x00001d10


	//   ....[6]....
        /*00e4*/ 	.word	0x00002600


	//   ....[7]....
        /*00e8*/ 	.word	0x00002610


	//----- nvinfo : EIATTR_COOP_GROUP_MASK_REGIDS
	.align		4
.L_31:
        /*00ec*/ 	.byte	0x04, 0x29
        /*00ee*/ 	.short	(.L_33 - .L_32)


	//   ....[0]....
.L_32:
        /*00f0*/ 	.word	0xffffffff


	//   ....[1]....
        /*00f4*/ 	.word	0xffffffff


	//   ....[2]....
        /*00f8*/ 	.word	0xffffffff


	//----- nvinfo : EIATTR_COOP_GROUP_INSTR_OFFSETS
	.align		4
.L_33:
        /*00fc*/ 	.byte	0x04, 0x28
        /*00fe*/ 	.short	(.L_35 - .L_34)


	//   ....[0]....
.L_34:
        /*0100*/ 	.word	0x00000150


	//   ....[1]....
        /*0104*/ 	.word	0x00000720


	//   ....[2]....
        /*0108*/ 	.word	0x00000cd0


	//----- nvinfo : EIATTR_MBARRIER_INSTR_OFFSETS
	.align		4
.L_35:
        /*010c*/ 	.byte	0x04, 0x39
        /*010e*/ 	.short	(.L_37 - .L_36)


	//   ....[0]....
.L_36:
        /*0110*/ 	.word	0x00001450
        /*0114*/ 	.word	0x000000ff
        /*0118*/ 	.word	0x00006000
        /*011c*/ 	.short	0x0100
        /*011e*/ 	.byte	0x08
	.zero		1


	//   ....[1]....
        /*0120*/ 	.word	0x00001e40
        /*0124*/ 	.word	0x000000ff
        /*0128*/ 	.word	0x00006000
        /*012c*/ 	.short	0x010a
        /*012e*/ 	.byte	0x08
	.zero		1


	//   ....[2]....
        /*0130*/ 	.word	0x000020b0
        /*0134*/ 	.word	0x000000ff
        /*0138*/ 	.word	0x00006000
        /*013c*/ 	.short	0x0108
        /*013e*/ 	.byte	0x08
	.zero		1


	//   ....[3]....
        /*0140*/ 	.word	0x000026a0
        /*0144*/ 	.word	0x000000ff
        /*0148*/ 	.word	0x00006000
        /*014c*/ 	.short	0x010a
        /*014e*/ 	.byte	0x08
	.zero		1


	//----- nvinfo : EIATTR_NUM_MBARRIERS
	.align		4
.L_37:
        /*0150*/ 	.byte	0x03, 0x38
        /*0152*/ 	.short	0x0001


	//----- nvinfo : EIATTR_EXIT_INSTR_OFFSETS
	.align		4
        /*0154*/ 	.byte	0x04, 0x1c
        /*0156*/ 	.short	(.L_39 - .L_38)


	//   ....[0]....
.L_38:
        /*0158*/ 	.word	0x00002690


	//----- nvinfo : EIATTR_REQNTID
	.align		4
.L_39:
        /*015c*/ 	.byte	0x04, 0x10
        /*015e*/ 	.short	(.L_41 - .L_40)
.L_40:
        /*0160*/ 	.word	0x00000100
        /*0164*/ 	.word	0x00000001
        /*0168*/ 	.word	0x00000001


	//----- nvinfo : EIATTR_CRS_STACK_SIZE
	.align		4
.L_41:
        /*016c*/ 	.byte	0x04, 0x1e
        /*016e*/ 	.short	(.L_43 - .L_42)
.L_42:
        /*0170*/ 	.word	0x00000000


	//----- nvinfo : EIATTR_CBANK_PARAM_SIZE
	.align		4
.L_43:
        /*0174*/ 	.byte	0x03, 0x19
        /*0176*/ 	.short	0x0050


	//----- nvinfo : EIATTR_PARAM_CBANK
	.align		4
        /*0178*/ 	.byte	0x04, 0x0a
        /*017a*/ 	.short	(.L_45 - .L_44)
	.align		4
.L_44:
        /*017c*/ 	.word	index@(.nv.constant0.gluon_wgmma)
        /*0180*/ 	.short	0x0210
        /*0182*/ 	.short	0x0050


	//----- nvinfo : EIATTR_SW_WAR
	.align		4
.L_45:
        /*0184*/ 	.byte	0x04, 0x36
        /*0186*/ 	.short	(.L_47 - .L_46)
.L_46:
        /*0188*/ 	.word	0x00000008
.L_47:


//--------------------- .nv.callgraph             --------------------------
	.section	.nv.callgraph,"",@"SHT_CUDA_CALLGRAPH"
	.align	4
	.sectionentsize	8
	.align		4
        /*0000*/ 	.word	0x00000000
	.align		4
        /*0004*/ 	.word	0xffffffff
	.align		4
        /*0008*/ 	.word	0x00000000
	.align		4
        /*000c*/ 	.word	0xfffffffe
	.align		4
        /*0010*/ 	.word	0x00000000
	.align		4
        /*0014*/ 	.word	0xfffffffd
	.align		4
        /*0018*/ 	.word	0x00000000
	.align		4
        /*001c*/ 	.word	0xfffffffc


//--------------------- .text.gluon_wgmma         --------------------------
	.section	.text.gluon_wgmma,"ax",@progbits
	.align	128
        .global         gluon_wgmma
        .type           gluon_wgmma,@function
        .size           gluon_wgmma,(.L_x_52 - gluon_wgmma)
        .other          gluon_wgmma,@"STO_CUDA_ENTRY STV_DEFAULT"
gluon_wgmma:
.text.gluon_wgmma:
[----:B------:R-:W-:Y:S01]  /*0000*/  LDC R1, c[0x0][0x28] ;  /* 0x00000a00ff017b82 */ /* 0x000fe20000000800 */
[----:B------:R-:W1:Y:S07]  /*0010*/  S2R R0, SR_TID.X ;  /* 0x0000000000007919 */ /* 0x000e6e0000002100 */
[----:B------:R-:W2:Y:S01]  /*0020*/  S2UR UR4, SR_CgaCtaId ;  /* 0x00000000000479c3 */ /* 0x000ea20000008800 */
[----:B------:R-:W-:Y:S01]  /*0030*/  UMOV UR8, 0x400 ;  /* 0x0000040000087882 */ /* 0x000fe20000000000 */
[----:B------:R-:W-:Y:S01]  /*0040*/  ULDC UR6, c[0x0][0xc] ;  /* 0x0000030000067ab9 */ /* 0x000fe20000000800 */
[----:B------:R-:W-:Y:S01]  /*0050*/  ULDC.64 UR24, c[0x0][0x250] ;  /* 0x0000940000187ab9 */ /* 0x000fe20000000a00 */
[----:B------:R-:W-:Y:S04]  /*0060*/  BSSY B0, `(.L_x_0) ;  /* 0x000001e000007945 */ /* 0x000fe80003800000 */
[----:B------:R-:W3:Y:S08]  /*0070*/  LDC R4, c[0x0][0x228] ;  /* 0x00008a00ff047b82 */ /* 0x000ef00000000800 */
[----:B------:R-:W4:Y:S08]  /*0080*/  LDC R15, c[0x0][0x230] ;  /* 0x00008c00ff0f7b82 */ /* 0x000f300000000800 */
[----:B------:R-:W-:Y:S01]  /*0090*/  S2UR UR30, SR_CTAID.Y ;  /* 0x00000000001e79c3 */ /* 0x000fe20000002600 */
[----:B--2---:R-:W-:-:S03]  /*00a0*/  ULEA UR8, UR4, UR8, 0x18 ;  /* 0x0000000804087291 */ /* 0x004fc6000f8ec03f */
[----:B------:R-:W-:Y:S01]  /*00b0*/  ULDC UR4, c[0x0][0x10] ;  /* 0x0000040000047ab9 */ /* 0x000fe20000000800 */
[----:B-1----:R-:W-:-:S03]  /*00c0*/  LOP3.LUT R6, R0, 0xff, RZ, 0xc0, !PT ;  /* 0x000000ff00067812 */ /* 0x002fc600078ec0ff */
[----:B------:R-:W1:Y:S01]  /*00d0*/  S2UR UR5, SR_CTAID.Z ;  /* 0x00000000000579c3 */ /* 0x000e620000002700 */
[----:B---3--:R-:W-:Y:S01]  /*00e0*/  VIADD R4, R4, 0xffffffff ;  /* 0xffffffff04047836 */ /* 0x008fe20000000000 */
[C---:B------:R-:W-:Y:S02]  /*00f0*/  ISETP.GE.U32.AND P0, PT, R6.reuse, 0x20, PT ;  /* 0x000000200600780c */ /* 0x040fe40003f06070 */
[C---:B------:R-:W-:Y:S02]  /*0100*/  ISETP.NE.U32.AND P2, PT, R6.reuse, RZ, PT ;  /* 0x000000ff0600720c */ /* 0x040fe40003f45070 */
[----:B------:R-:W-:Y:S02]  /*0110*/  LEA R12, R6, UR8, 0x2 ;  /* 0x00000008060c7c11 */ /* 0x000fe4000f8e10ff */
[----:B------:R-:W2:Y:S01]  /*0120*/  S2UR UR31, SR_CTAID.X ;  /* 0x00000000001f79c3 */ /* 0x000ea20000002500 */
[----:B----4-:R-:W-:-:S06]  /*0130*/  VIADD R14, R15, 0xffffffff ;  /* 0xffffffff0f0e7836 */ /* 0x010fcc0000000000 */
[----:B------:R3:W-:Y:S01]  /*0140*/  @!P0 STS [R12], RZ ;  /* 0x000000ff0c008388 */ /* 0x0007e20000000800 */
[----:B------:R-:W-:-:S03]  /*0150*/  NOP ;  /* 0x0000000000007918 */ /* 0x000fc60000000000 */
[----:B------:R3:W-:Y:S01]  /*0160*/  @!P2 STS [UR8+0x24], R4 ;  /* 0x00002404ff00a988 */ /* 0x0007e20008000808 */
[----:B-1----:R-:W-:-:S03]  /*0170*/  UIMAD UR4, UR5, UR4, UR30 ;  /* 0x00000004050472a4 */ /* 0x002fc6000f8e021e */
[----:B------:R3:W-:Y:S01]  /*0180*/  @!P2 STS [UR8+0x20], R14 ;  /* 0x0000200eff00a988 */ /* 0x0007e20008000808 */
[----:B--2---:R-:W-:-:S04]  /*0190*/  UIMAD UR4, UR4, UR6, UR31 ;  /* 0x00000006040472a4 */ /* 0x004fc8000f8e021f */
[----:B------:R-:W-:-:S04]  /*01a0*/  UIMAD UR4, UR4, 0x180, URZ ;  /* 0x00000180040478a4 */ /* 0x000fc8000f8e023f */
[----:B------:R-:W-:-:S04]  /*01b0*/  UIADD3 UR20, UP0, UR4, UR24, URZ ;  /* 0x0000001804147290 */ /* 0x000fc8000ff1e03f */
[----:B------:R-:W-:Y:S01]  /*01c0*/  ULEA.HI.X.SX32 UR21, UR4, UR25, 0x1, UP0 ;  /* 0x0000001904157291 */ /* 0x000fe200080f0e3f */
[----:B---3--:R-:W-:Y:S11]  /*01d0*/  @P2 BRA `(.L_x_1) ;  /* 0x0000000000182947 */ /* 0x008ff60003800000 */
[----:B------:R-:W1:Y:S01]  /*01e0*/  LDS R2, [UR8+0x8] ;  /* 0x00000808ff027984 */ /* 0x000e620008000800 */
[----:B------:R-:W2:Y:S01]  /*01f0*/  LDC.64 R8, c[0x0][0x210] ;  /* 0x00008400ff087b82 */ /* 0x000ea20000000a00 */
[----:B------:R-:W-:Y:S02]  /*0200*/  IMAD.MOV.U32 R3, RZ, RZ, 0x70 ;  /* 0x00000070ff037424 */ /* 0x000fe400078e00ff */
[----:B--2---:R2:W-:Y:S03]  /*0210*/  STS.64 [UR8], R8 ;  /* 0x00000008ff007988 */ /* 0x0045e60008000a08 */
[----:B-1----:R-:W-:-:S05]  /*0220*/  LOP3.LUT R2, R2, 0x10, R3, 0xd8, !PT ;  /* 0x0000001002027812 */ /* 0x002fca00078ed803 */
[----:B------:R2:W-:Y:S02]  /*0230*/  STS [UR8+0x8], R2 ;  /* 0x00000802ff007988 */ /* 0x0005e40008000808 */
.L_x_1:
[----:B------:R-:W-:Y:S05]  /*0240*/  BSYNC B0 ;  /* 0x0000000000007941 */ /* 0x000fea0003800000 */
.L_x_0:
[----:B------:R-:W-:Y:S04]  /*0250*/  BSSY B0, `(.L_x_2) ;  /* 0x000000a000007945 */ /* 0x000fe80003800000 */
[----:B------:R-:W-:Y:S05]  /*0260*/  @P2 BRA `(.L_x_3) ;  /* 0x0000000000202947 */ /* 0x000fea0003800000 */
[----:B--2---:R-:W1:Y:S01]  /*0270*/  LDS R2, [UR8+0x34] ;  /* 0x00003408ff027984 */ /* 0x004e620008000800 */
[----:B------:R-:W-:Y:S02]  /*0280*/  IMAD.MOV.U32 R3, RZ, RZ, 0x1f000000 ;  /* 0x1f000000ff037424 */ /* 0x000fe400078e00ff */
[----:B------:R-:W-:Y:S01]  /*0290*/  @!P2 IMAD.MOV.U32 R5, RZ, RZ, 0xff ;  /* 0x000000ffff05a424 */ /* 0x000fe200078e00ff */
[----:B------:R-:W2:Y:S02]  /*02a0*/  @!P2 LDS R8, [UR8+0x38] ;  /* 0x00003808ff08a984 */ /* 0x000ea40008000800 */
[----:B-1----:R-:W-:Y:S02]  /*02b0*/  LOP3.LUT R2, R2, 0xff000000, R3, 0xb8, !PT ;  /* 0xff00000002027812 */ /* 0x002fe400078eb803 */
[----:B--2---:R-:W-:-:S03]  /*02c0*/  @!P2 LOP3.LUT R3, R8, 0xff, R5, 0xb8, !PT ;  /* 0x000000ff0803a812 */ /* 0x004fc600078eb805 */
[----:B------:R1:W-:Y:S04]  /*02d0*/  STS [UR8+0x34], R2 ;  /* 0x00003402ff007988 */ /* 0x0003e80008000808 */
[----:B------:R1:W-:Y:S02]  /*02e0*/  @!P2 STS [UR8+0x38], R3 ;  /* 0x00003803ff00a988 */ /* 0x0003e40008000808 */
.L_x_3:
[----:B------:R-:W-:Y:S05]  /*02f0*/  BSYNC B0 ;  /* 0x0000000000007941 */ /* 0x000fea0003800000 */
.L_x_2:
[----:B------:R-:W-:Y:S04]  /*0300*/  BSSY B0, `(.L_x_4) ;  /* 0x000000e000007945 */ /* 0x000fe80003800000 */
[----:B------:R-:W-:Y:S05]  /*0310*/  @P2 BRA `(.L_x_5) ;  /* 0x0000000000302947 */ /* 0x000fea0003800000 */
[----:B-1----:R-:W1:Y:S01]  /*0320*/  LDS R3, [UR8+0x34] ;  /* 0x00003408ff037984 */ /* 0x002e620008000800 */
[----:B------:R-:W3:Y:S03]  /*0330*/  LDC.64 R10, c[0x0][0x238] ;  /* 0x00008e00ff0a7b82 */ /* 0x000ee60000000a00 */
[----:B--2---:R-:W2:Y:S01]  /*0340*/  LDS R2, [UR8+0x1c] ;  /* 0x00001c08ff027984 */ /* 0x004ea20008000800 */
[C---:B---3--:R-:W-:Y:S01]  /*0350*/  SHF.L.U64.HI R8, R10.reuse, 0x1, R11 ;  /* 0x000000010a087819 */ /* 0x048fe2000001020b */
[----:B------:R-:W-:-:S03]  /*0360*/  IMAD.SHL.U32 R5, R10, 0x2, RZ ;  /* 0x000000020a057824 */ /* 0x000fc600078e00ff */
[--C-:B------:R-:W-:Y:S02]  /*0370*/  SHF.R.U32.HI R7, RZ, 0x4, R8.reuse ;  /* 0x00000004ff077819 */ /* 0x100fe40000011608 */
[----:B------:R-:W-:-:S05]  /*0380*/  SHF.R.U64 R5, R5, 0x4, R8 ;  /* 0x0000000405057819 */ /* 0x000fca0000001208 */
[----:B------:R3:W-:Y:S01]  /*0390*/  STS [UR8+0xc], R5 ;  /* 0x00000c05ff007988 */ /* 0x0007e20008000808 */
[----:B-1----:R-:W-:Y:S02]  /*03a0*/  LOP3.LUT R3, R3, 0x7, RZ, 0xb8, !PT ;  /* 0x0000000703037812 */ /* 0x002fe400078eb8ff */
[----:B--2---:R-:W-:-:S03]  /*03b0*/  LOP3.LUT R2, R2, 0xf, R7, 0xb8, !PT ;  /* 0x0000000f02027812 */ /* 0x004fc600078eb807 */
[----:B------:R3:W-:Y:S04]  /*03c0*/  STS [UR8+0x34], R3 ;  /* 0x00003403ff007988 */ /* 0x0007e80008000808 */
[----:B------:R3:W-:Y:S02]  /*03d0*/  STS [UR8+0x1c], R2 ;  /* 0x00001c02ff007988 */ /* 0x0007e40008000808 */
.L_x_5:
[----:B------:R-:W-:Y:S05]  /*03e0*/  BSYNC B0 ;  /* 0x0000000000007941 */ /* 0x000fea0003800000 */
.L_x_4:
[----:B------:R-:W-:Y:S04]  /*03f0*/  BSSY B1, `(.L_x_6) ;  /* 0x000001b000017945 */ /* 0x000fe80003800000 */
[----:B------:R-:W-:Y:S01]  /*0400*/  BSSY B0, `(.L_x_7) ;  /* 0x0000016000007945 */ /* 0x000fe20003800000 */
[----:B------:R-:W-:-:S03]  /*0410*/  IMAD.MOV.U32 R13, RZ, RZ, RZ ;  /* 0x000000ffff0d7224 */ /* 0x000fc600078e00ff */
[----:B------:R-:W-:Y:S05]  /*0420*/  @P2 BRA `(.L_x_8) ;  /* 0x0000000000202947 */ /* 0x000fea0003800000 */
[----:B-123--:R-:W1:Y:S02]  /*0430*/  LDS R2, [UR8+0x34] ;  /* 0x00003408ff027984 */ /* 0x00ee640008000800 */
[----:B-1----:R-:W-:-:S05]  /*0440*/  LOP3.LUT R2, R2, 0x38, RZ, 0xb8, !PT ;  /* 0x0000003802027812 */ /* 0x002fca00078eb8ff */
[----:B------:R1:W-:Y:S01]  /*0450*/  STS [UR8+0x34], R2 ;  /* 0x00003402ff007988 */ /* 0x0003e20008000808 */
[----:B------:R-:W-:Y:S05]  /*0460*/  @P2 BRA `(.L_x_9) ;  /* 0x0000000000202947 */ /* 0x000fea0003800000 */
[----:B-1----:R-:W1:Y:S01]  /*0470*/  LDS R2, [UR8+0x8] ;  /* 0x00000808ff027984 */ /* 0x002e620008000800 */
[----:B------:R-:W-:-:S05]  /*0480*/  IMAD.MOV.U32 R3, RZ, RZ, 0x780 ;  /* 0x00000780ff037424 */ /* 0x000fca00078e00ff */
[----:B-1----:R-:W-:-:S05]  /*0490*/  LOP3.LUT R2, R2, 0x500, R3, 0xd8, !PT ;  /* 0x0000050002027812 */ /* 0x002fca00078ed803 */
[----:B------:R4:W-:Y:S02]  /*04a0*/  STS [UR8+0x8], R2 ;  /* 0x00000802ff007988 */ /* 0x0009e40008000808 */
.L_x_8:
[----:B------:R-:W-:Y:S05]  /*04b0*/  @P2 BRA `(.L_x_10) ;  /* 0x0000000000282947 */ /* 0x000fea0003800000 */
[----:B-1234-:R-:W1:Y:S02]  /*04c0*/  LDS R2, [UR8+0x8] ;  /* 0x00000808ff027984 */ /* 0x01ee640008000800 */
[----:B-1----:R-:W-:-:S05]  /*04d0*/  LOP3.LUT R2, R2, 0x1800, RZ, 0xb8, !PT ;  /* 0x0000180002027812 */ /* 0x002fca00078eb8ff */
[----:B------:R2:W-:Y:S02]  /*04e0*/  STS [UR8+0x8], R2 ;  /* 0x00000802ff007988 */ /* 0x0005e40008000808 */
.L_x_9:
[----:B------:R-:W-:Y:S05]  /*04f0*/  @P2 BREAK B0 ;  /* 0x0000000000002942 */ /* 0x000fea0003800000 */
[----:B------:R-:W-:Y:S05]  /*0500*/  @P2 BRA `(.L_x_11) ;  /* 0x0000000000242947 */ /* 0x000fea0003800000 */
[----:B------:R-:W3:Y:S01]  /*0510*/  LDS R3, [UR8+0x8] ;  /* 0x00000808ff037984 */ /* 0x000ee20008000800 */
[----:B-12---:R-:W-:-:S05]  /*0520*/  IMAD.MOV.U32 R2, RZ, RZ, 0x6000 ;  /* 0x00006000ff027424 */ /* 0x006fca00078e00ff */
[----:B---3--:R-:W-:-:S04]  /*0530*/  LOP3.LUT R2, R3, 0x4000, R2, 0xd8, !PT ;  /* 0x0000400003027812 */ /* 0x008fc800078ed802 */
[----:B------:R-:W-:-:S05]  /*0540*/  LOP3.LUT R2, R2, 0x400000, RZ, 0xb8, !PT ;  /* 0x0040000002027812 */ /* 0x000fca00078eb8ff */
[----:B------:R5:W-:Y:S02]  /*0550*/  STS [UR8+0x8], R2 ;  /* 0x00000802ff007988 */ /* 0x000be40008000808 */
.L_x_10:
[----:B------:R-:W-:Y:S05]  /*0560*/  BSYNC B0 ;  /* 0x0000000000007941 */ /* 0x000fea0003800000 */
.L_x_7:
[----:B-12345:R-:W1:Y:S02]  /*0570*/  @!P2 LDS R2, [UR8+0x8] ;  /* 0x00000808ff02a984 */ /* 0x03ee640008000800 */
[----:B-1----:R-:W-:-:S05]  /*0580*/  @!P2 LOP3.LUT R2, R2, 0x8000, RZ, 0xb8, !PT ;  /* 0x000080000202a812 */ /* 0x002fca00078eb8ff */
[----:B------:R3:W-:Y:S02]  /*0590*/  @!P2 STS [UR8+0x8], R2 ;  /* 0x00000802ff00a988 */ /* 0x0007e40008000808 */
.L_x_11:
[----:B------:R-:W-:Y:S05]  /*05a0*/  BSYNC B1 ;  /* 0x0000000000017941 */ /* 0x000fea0003800000 */
.L_x_6:
[----:B------:R-:W-:Y:S05]  /*05b0*/  WARPSYNC.ALL ;  /* 0x0000000000007948 */ /* 0x000fea0003800000 */
[----:B------:R-:W4:Y:S02]  /*05c0*/  LDC R5, c[0x0][0x22c] ;  /* 0x00008b00ff057b82 */ /* 0x000f240000000800 */
[----:B----4-:R-:W-:Y:S01]  /*05d0*/  VIADD R5, R5, 0xffffffff ;  /* 0xffffffff05057836 */ /* 0x010fe20000000000 */
[----:B------:R-:W-:Y:S06]  /*05e0*/  @P0 BRA `(.L_x_12) ;  /* 0x0000000000280947 */ /* 0x000fec0003800000 */
[----:B-123--:R-:W1:Y:S01]  /*05f0*/  S2R R2, SR_LANEID ;  /* 0x0000000000027919 */ /* 0x00ee620000000000 */
[----:B------:R-:W-:Y:S05]  /*0600*/  WARPSYNC.ALL ;  /* 0x0000000000007948 */ /* 0x000fea0003800000 */
[----:B-1----:R-:W-:-:S05]  /*0610*/  IMAD.SHL.U32 R7, R2, 0x4, RZ ;  /* 0x0000000402077824 */ /* 0x002fca00078e00ff */
[----:B------:R-:W1:Y:S01]  /*0620*/  LDS R9, [R7+UR8] ;  /* 0x0000000807097984 */ /* 0x000e620008000800 */
[----:B------:R-:W-:-:S05]  /*0630*/  IADD3 R2, P1, R7, UR20, RZ ;  /* 0x0000001407027c10 */ /* 0x000fca000ff3e0ff */
[----:B------:R-:W-:-:S05]  /*0640*/  IMAD.X R3, RZ, RZ, UR21, P1 ;  /* 0x00000015ff037e24 */ /* 0x000fca00088e06ff */
[----:B-1----:R4:W5:Y:S01]  /*0650*/  ATOMG.E.EXCH.STRONG.GPU PT, RZ, [R2], R9 ;  /* 0x0000000902ff73a8 */ /* 0x00296200041ee100 */
[----:B------:R-:W-:-:S04]  /*0660*/  DEPBAR {5,4,3,2,1,0} ;  /* 0x0000003f0000791a */ /* 0x000fc80000000000 */
[----:B------:R4:W-:Y:S01]  /*0670*/  UTMACCTL.IV [UR20] ;  /* 0x00000000140079b9 */ /* 0x0009e20008000000 */
[----:B------:R-:W-:Y:S01]  /*0680*/  NOP ;  /* 0x0000000000007918 */ /* 0x000fe20000000000 */
.L_x_12:
[----:B------:R-:W-:Y:S05]  /*0690*/  @P0 BRA `(.L_x_13) ;  /* 0x00000000000c0947 */ /* 0x000fea0003800000 */
[----:B------:R0:W-:Y:S01]  /*06a0*/  UTMACMDFLUSH ;  /* 0x00000000000079b7 */ /* 0x0001e20000000000 */
[----:B------:R-:W-:Y:S05]  /*06b0*/  @P0 BRA `(.L_x_13) ;  /* 0x0000000000040947 */ /* 0x000fea0003800000 */
[----:B------:R-:W-:-:S04]  /*06c0*/  DEPBAR.LE SB0, 0x0 ;  /* 0x000080000000791a */ /* 0x000fc80000000000 */
.L_x_13:
[----:B------:R-:W-:Y:S05]  /*06d0*/  WARPSYNC.ALL ;  /* 0x0000000000007948 */ /* 0x000fea0003800000 */
[----:B-----5:R-:W-:Y:S06]  /*06e0*/  BAR.SYNC.DEFER_BLOCKING 0x0 ;  /* 0x0000000000007b1d */ /* 0x020fec0000010000 */
[----:B------:R-:W-:Y:S02]  /*06f0*/  BSSY B1, `(.L_x_14) ;  /* 0x000000b000017945 */ /* 0x000fe40003800000 */
[----:B------:R-:W-:Y:S06]  /*0700*/  BAR.SYNC.DEFER_BLOCKING 0x0 ;  /* 0x0000000000007b1d */ /* 0x000fec0000010000 */
[----:B------:R5:W-:Y:S01]  /*0710*/  @!P0 STS [R12], RZ ;  /* 0x000000ff0c008388 */ /* 0x000be20000000800 */
[----:B------:R-:W-:Y:S01]  /*0720*/  NOP ;  /* 0x0000000000007918 */ /* 0x000fe20000000000 */
[----:B------:R-:W-:Y:S05]  /*0730*/  @P2 BRA `(.L_x_15) ;  /* 0x0000000000182947 */ /* 0x000fea0003800000 */
[----:B-1234-:R-:W1:Y:S01]  /*0740*/  LDS R2, [UR8+0x8] ;  /* 0x00000808ff027984 */ /* 0x01ee620008000800 */
[----:B------:R-:W2:Y:S01]  /*0750*/  LDC.64 R8, c[0x0][0x218] ;  /* 0x00008600ff087b82 */ /* 0x000ea20000000a00 */
[----:B------:R-:W-:Y:S02]  /*0760*/  IMAD.MOV.U32 R3, RZ, RZ, 0x70 ;  /* 0x00000070ff037424 */ /* 0x000fe400078e00ff */
[----:B--2---:R2:W-:Y:S03]  /*0770*/  STS.64 [UR8], R8 ;  /* 0x00000008ff007988 */ /* 0x0045e60008000a08 */
[----:B-1----:R-:W-:-:S05]  /*0780*/  LOP3.LUT R2, R2, 0x10, R3, 0xd8, !PT ;  /* 0x0000001002027812 */ /* 0x002fca00078ed803 */
[----:B------:R2:W-:Y:S02]  /*0790*/  STS [UR8+0x8], R2 ;  /* 0x00000802ff007988 */ /* 0x0005e40008000808 */
.L_x_15:
[----:B----4-:R-:W-:Y:S05]  /*07a0*/  BSYNC B1 ;  /* 0x0000000000017941 */ /* 0x010fea0003800000 */
.L_x_14:
[----:B------:R-:W-:Y:S04]  /*07b0*/  BSSY B1, `(.L_x_16) ;  /* 0x000000a000017945 */ /* 0x000fe80003800000 */
[----:B------:R-:W-:Y:S05]  /*07c0*/  @P2 BRA `(.L_x_17) ;  /* 0x0000000000202947 */ /* 0x000fea0003800000 */
[----:B-123--:R-:W1:Y:S01]  /*07d0*/  LDS R2, [UR8+0x34] ;  /* 0x00003408ff027984 */ /* 0x00ee620008000800 */
[----:B------:R-:W-:Y:S02]  /*07e0*/  IMAD.MOV.U32 R3, RZ, RZ, 0x3f000000 ;  /* 0x3f000000ff037424 */ /* 0x000fe400078e00ff */
[----:B------:R-:W-:Y:S01]  /*07f0*/  @!P2 IMAD.MOV.U32 R7, RZ, RZ, 0x1f ;  /* 0x0000001fff07a424 */ /* 0x000fe200078e00ff */
[----:B------:R-:W2:Y:S02]  /*0800*/  @!P2 LDS R8, [UR8+0x38] ;  /* 0x00003808ff08a984 */ /* 0x000ea40008000800 */
[----:B-1----:R-:W-:Y:S02]  /*0810*/  LOP3.LUT R2, R2, 0xff000000, R3, 0xb8, !PT ;  /* 0xff00000002027812 */ /* 0x002fe400078eb803 */
[----:B--2---:R-:W-:-:S03]  /*0820*/  @!P2 LOP3.LUT R3, R8, 0xff, R7, 0xb8, !PT ;  /* 0x000000ff0803a812 */ /* 0x004fc600078eb807 */
[----:B------:R4:W-:Y:S04]  /*0830*/  STS [UR8+0x34], R2 ;  /* 0x00003402ff007988 */ /* 0x0009e80008000808 */
[----:B------:R4:W-:Y:S02]  /*0840*/  @!P2 STS [UR8+0x38], R3 ;  /* 0x00003803ff00a988 */ /* 0x0009e40008000808 */
.L_x_17:
[----:B------:R-:W-:Y:S05]  /*0850*/  BSYNC B1 ;  /* 0x0000000000017941 */ /* 0x000fea0003800000 */
.L_x_16:
[----:B------:R-:W-:Y:S04]  /*0860*/  BSSY B1, `(.L_x_18) ;  /* 0x0000004000017945 */ /* 0x000fe80003800000 */
[----:B------:R-:W-:Y:S05]  /*0870*/  @P2 BRA `(.L_x_19) ;  /* 0x0000000000082947 */ /* 0x000fea0003800000 */
[----:B------:R1:W-:Y:S04]  /*0880*/  STS [UR8+0x24], R14 ;  /* 0x0000240eff007988 */ /* 0x0003e80008000808 */
[----:B------:R1:W-:Y:S02]  /*0890*/  STS [UR8+0x20], R5 ;  /* 0x00002005ff007988 */ /* 0x0003e40008000808 */
.L_x_19:
[----:B------:R-:W-:Y:S05]  /*08a0*/  BSYNC B1 ;  /* 0x0000000000017941 */ /* 0x000fea0003800000 */
.L_x_18:
[----:B------:R-:W-:Y:S04]  /*08b0*/  BSSY B1, `(.L_x_20) ;  /* 0x000000e000017945 */ /* 0x000fe80003800000 */
[----:B------:R-:W-:Y:S05]  /*08c0*/  @P2 BRA `(.L_x_21) ;  /* 0x0000000000302947 */ /* 0x000fea0003800000 */
[----:B----4-:R-:W4:Y:S01]  /*08d0*/  LDS R3, [UR8+0x34] ;  /* 0x00003408ff037984 */ /* 0x010f220008000800 */
[----:B------:R-:W4:Y:S03]  /*08e0*/  LDC.64 R10, c[0x0][0x240] ;  /* 0x00009000ff0a7b82 */ /* 0x000f260000000a00 */
[----:B-123--:R-:W1:Y:S01]  /*08f0*/  LDS R2, [UR8+0x1c] ;  /* 0x00001c08ff027984 */ /* 0x00ee620008000800 */
[C---:B----4-:R-:W-:Y:S01]  /*0900*/  SHF.L.U64.HI R8, R10.reuse, 0x1, R11 ;  /* 0x000000010a087819 */ /* 0x050fe2000001020b */
[----:B------:R-:W-:-:S03]  /*0910*/  IMAD.SHL.U32 R7, R10, 0x2, RZ ;  /* 0x000000020a077824 */ /* 0x000fc600078e00ff */
[--C-:B------:R-:W-:Y:S02]  /*0920*/  SHF.R.U32.HI R9, RZ, 0x4, R8.reuse ;  /* 0x00000004ff097819 */ /* 0x100fe40000011608 */
[----:B------:R-:W-:-:S05]  /*0930*/  SHF.R.U64 R7, R7, 0x4, R8 ;  /* 0x0000000407077819 */ /* 0x000fca0000001208 */
[----:B------:R2:W-:Y:S01]  /*0940*/  STS [UR8+0xc], R7 ;  /* 0x00000c07ff007988 */ /* 0x0005e20008000808 */
[----:B------:R-:W-:Y:S02]  /*0950*/  LOP3.LUT R3, R3, 0x7, RZ, 0xb8, !PT ;  /* 0x0000000703037812 */ /* 0x000fe400078eb8ff */
[----:B-1----:R-:W-:-:S03]  /*0960*/  LOP3.LUT R2, R2, 0xf, R9, 0xb8, !PT ;  /* 0x0000000f02027812 */ /* 0x002fc600078eb809 */
[----:B------:R2:W-:Y:S04]  /*0970*/  STS [UR8+0x34], R3 ;  /* 0x00003403ff007988 */ /* 0x0005e80008000808 */
[----:B------:R2:W-:Y:S02]  /*0980*/  STS [UR8+0x1c], R2 ;  /* 0x00001c02ff007988 */ /* 0x0005e40008000808 */
.L_x_21:
[----:B------:R-:W-:Y:S05]  /*0990*/  BSYNC B1 ;  /* 0x0000000000017941 */ /* 0x000fea0003800000 */
.L_x_20:
[----:B------:R-:W-:Y:S04]  /*09a0*/  BSSY B2, `(.L_x_22) ;  /* 0x000001a000027945 */ /* 0x000fe80003800000 */
[----:B------:R-:W-:Y:S04]  /*09b0*/  BSSY B1, `(.L_x_23) ;  /* 0x0000015000017945 */ /* 0x000fe80003800000 */
[----:B------:R-:W-:Y:S05]  /*09c0*/  @P2 BRA `(.L_x_24) ;  /* 0x0000000000202947 */ /* 0x000fea0003800000 */
[----:B-1234-:R-:W1:Y:S02]  /*09d0*/  LDS R2, [UR8+0x34] ;  /* 0x00003408ff027984 */ /* 0x01ee640008000800 */
[----:B-1----:R-:W-:-:S05]  /*09e0*/  LOP3.LUT R2, R2, 0x38, RZ, 0xb8, !PT ;  /* 0x0000003802027812 */ /* 0x002fca00078eb8ff */
[----:B------:R1:W-:Y:S01]  /*09f0*/  STS [UR8+0x34], R2 ;  /* 0x00003402ff007988 */ /* 0x0003e20008000808 */
[----:B------:R-:W-:Y:S05]  /*0a00*/  @P2 BRA `(.L_x_25) ;  /* 0x0000000000202947 */ /* 0x000fea0003800000 */
[----:B-1----:R-:W1:Y:S01]  /*0a10*/  LDS R2, [UR8+0x8] ;  /* 0x00000808ff027984 */ /* 0x002e620008000800 */
[----:B------:R-:W-:-:S05]  /*0a20*/  IMAD.MOV.U32 R3, RZ, RZ, 0x780 ;  /* 0x00000780ff037424 */ /* 0x000fca00078e00ff */
[----:B-1----:R-:W-:-:S05]  /*0a30*/  LOP3.LUT R2, R2, 0x500, R3, 0xd8, !PT ;  /* 0x0000050002027812 */ /* 0x002fca00078ed803 */
[----:B------:R1:W-:Y:S02]  /*0a40*/  STS [UR8+0x8], R2 ;  /* 0x00000802ff007988 */ /* 0x0003e40008000808 */
.L_x_24:
[----:B------:R-:W-:Y:S05]  /*0a50*/  @P2 BRA `(.L_x_26) ;  /* 0x0000000000282947 */ /* 0x000fea0003800000 */
[----:B-1234-:R-:W1:Y:S02]  /*0a60*/  LDS R2, [UR8+0x8] ;  /* 0x00000808ff027984 */ /* 0x01ee640008000800 */
[----:B-1----:R-:W-:-:S05]  /*0a70*/  LOP3.LUT R2, R2, 0x1800, RZ, 0xb8, !PT ;  /* 0x0000180002027812 */ /* 0x002fca00078eb8ff */
[----:B------:R2:W-:Y:S02]  /*0a80*/  STS [UR8+0x8], R2 ;  /* 0x00000802ff007988 */ /* 0x0005e40008000808 */
.L_x_25:
[----:B------:R-:W-:Y:S05]  /*0a90*/  @P2 BREAK B1 ;  /* 0x0000000000012942 */ /* 0x000fea0003800000 */
[----:B------:R-:W-:Y:S05]  /*0aa0*/  @P2 BRA `(.L_x_27) ;  /* 0x0000000000242947 */ /* 0x000fea0003800000 */
[----:B-12---:R-:W1:Y:S01]  /*0ab0*/  LDS R2, [UR8+0x8] ;  /* 0x00000808ff027984 */ /* 0x006e620008000800 */
[----:B------:R-:W-:-:S05]  /*0ac0*/  IMAD.MOV.U32 R3, RZ, RZ, 0x6000 ;  /* 0x00006000ff037424 */ /* 0x000fca00078e00ff */
[----:B-1----:R-:W-:-:S04]  /*0ad0*/  LOP3.LUT R2, R2, 0x6000, R3, 0xd8, !PT ;  /* 0x0000600002027812 */ /* 0x002fc800078ed803 */
[----:B------:R-:W-:-:S05]  /*0ae0*/  LOP3.LUT R2, R2, 0x400000, RZ, 0xb8, !PT ;  /* 0x0040000002027812 */ /* 0x000fca00078eb8ff */
[----:B------:R1:W-:Y:S02]  /*0af0*/  STS [UR8+0x8], R2 ;  /* 0x00000802ff007988 */ /* 0x0003e40008000808 */
.L_x_26:
[----:B------:R-:W-:Y:S05]  /*0b00*/  BSYNC B1 ;  /* 0x0000000000017941 */ /* 0x000fea0003800000 */
.L_x_23:
[----:B-1234-:R-:W1:Y:S02]  /*0b10*/  @!P2 LDS R2, [UR8+0x8] ;  /* 0x00000808ff02a984 */ /* 0x01ee640008000800 */
[----:B-1----:R-:W-:-:S05]  /*0b20*/  @!P2 LOP3.LUT R2, R2, 0x8000, RZ, 0xb8, !PT ;  /* 0x000080000202a812 */ /* 0x002fca00078eb8ff */
[----:B------:R3:W-:Y:S02]  /*0b30*/  @!P2 STS [UR8+0x8], R2 ;  /* 0x00000802ff00a988 */ /* 0x0007e40008000808 */
.L_x_27:
[----:B------:R-:W-:Y:S05]  /*0b40*/  BSYNC B2 ;  /* 0x0000000000027941 */ /* 0x000fea0003800000 */
.L_x_22:
[----:B------:R-:W-:Y:S05]  /*0b50*/  WARPSYNC.ALL ;  /* 0x0000000000007948 */ /* 0x000fea0003800000 */
[----:B------:R-:W-:-:S04]  /*0b60*/  UIADD3 UR23, UR4, 0x80, URZ ;  /* 0x0000008004177890 */ /* 0x000fc8000fffe03f */
[----:B------:R-:W-:-:S04]  /*0b70*/  UIADD3 UR22, UP0, UR23, UR24, URZ ;  /* 0x0000001817167290 */ /* 0x000fc8000ff1e03f */
[----:B------:R-:W-:Y:S01]  /*0b80*/  ULEA.HI.X.SX32 UR23, UR23, UR25, 0x1, UP0 ;  /* 0x0000001917177291 */ /* 0x000fe200080f0e3f */
[----:B------:R-:W-:Y:S11]  /*0b90*/  @P0 BRA `(.L_x_28) ;  /* 0x0000000000280947 */ /* 0x000ff60003800000 */
[----:B-123--:R-:W1:Y:S01]  /*0ba0*/  S2R R2, SR_LANEID ;  /* 0x0000000000027919 */ /* 0x00ee620000000000 */
[----:B------:R-:W-:Y:S05]  /*0bb0*/  WARPSYNC.ALL ;  /* 0x0000000000007948 */ /* 0x000fea0003800000 */
[----:B-1----:R-:W-:-:S05]  /*0bc0*/  IMAD.SHL.U32 R8, R2, 0x4, RZ ;  /* 0x0000000402087824 */ /* 0x002fca00078e00ff */
[----:B------:R-:W1:Y:S01]  /*0bd0*/  LDS R7, [R8+UR8] ;  /* 0x0000000808077984 */ /* 0x000e620008000800 */
[----:B------:R-:W-:-:S05]  /*0be0*/  IADD3 R2, P1, R8, UR22, RZ ;  /* 0x0000001608027c10 */ /* 0x000fca000ff3e0ff */
[----:B------:R-:W-:-:S05]  /*0bf0*/  IMAD.X R3, RZ, RZ, UR23, P1 ;  /* 0x00000017ff037e24 */ /* 0x000fca00088e06ff */
[----:B-1----:R4:W2:Y:S01]  /*0c00*/  ATOMG.E.EXCH.STRONG.GPU PT, RZ, [R2], R7 ;  /* 0x0000000702ff73a8 */ /* 0x0028a200041ee100 */
[----:B------:R-:W-:-:S04]  /*0c10*/  DEPBAR {5,4,3,2,1,0} ;  /* 0x0000003f0000791a */ /* 0x000fc80000000000 */
[----:B------:R4:W-:Y:S01]  /*0c20*/  UTMACCTL.IV [UR22] ;  /* 0x00000000160079b9 */ /* 0x0009e20008000000 */
[----:B------:R-:W-:Y:S01]  /*0c30*/  NOP ;  /* 0x0000000000007918 */ /* 0x000fe20000000000 */
.L_x_28:
[----:B------:R-:W-:Y:S05]  /*0c40*/  @P0 BRA `(.L_x_29) ;  /* 0x00000000000c0947 */ /* 0x000fea0003800000 */
[----:B------:R0:W-:Y:S01]  /*0c50*/  UTMACMDFLUSH ;  /* 0x00000000000079b7 */ /* 0x0001e20000000000 */
[----:B------:R-:W-:Y:S05]  /*0c60*/  @P0 BRA `(.L_x_29) ;  /* 0x0000000000040947 */ /* 0x000fea0003800000 */
[----:B------:R-:W-:-:S04]  /*0c70*/  DEPBAR.LE SB0, 0x0 ;  /* 0x000080000000791a */ /* 0x000fc80000000000 */
.L_x_29:
[----:B------:R-:W-:Y:S05]  /*0c80*/  WARPSYNC.ALL ;  /* 0x0000000000007948 */ /* 0x000fea0003800000 */
[----:B--2---:R-:W-:Y:S06]  /*0c90*/  BAR.SYNC.DEFER_BLOCKING 0x0 ;  /* 0x0000000000007b1d */ /* 0x004fec0000010000 */
[----:B------:R-:W-:Y:S02]  /*0ca0*/  BSSY B2, `(.L_x_30) ;  /* 0x000000b000027945 */ /* 0x000fe40003800000 */
[----:B------:R-:W-:Y:S06]  /*0cb0*/  BAR.SYNC.DEFER_BLOCKING 0x0 ;  /* 0x0000000000007b1d */ /* 0x000fec0000010000 */
[----:B------:R2:W-:Y:S01]  /*0cc0*/  @!P0 STS [R12], RZ ;  /* 0x000000ff0c008388 */ /* 0x0005e20000000800 */
[----:B------:R-:W-:Y:S01]  /*0cd0*/  NOP ;  /* 0x0000000000007918 */ /* 0x000fe20000000000 */
[----:B------:R-:W-:Y:S05]  /*0ce0*/  @P2 BRA `(.L_x_31) ;  /* 0x0000000000182947 */ /* 0x000fea0003800000 */
[----:B-1-34-:R-:W1:Y:S01]  /*0cf0*/  LDS R2, [UR8+0x8] ;  /* 0x00000808ff027984 */ /* 0x01ae620008000800 */
[----:B------:R-:W3:Y:S01]  /*0d00*/  LDC.64 R8, c[0x0][0x220] ;  /* 0x00008800ff087b82 */ /* 0x000ee20000000a00 */
[----:B------:R-:W-:Y:S02]  /*0d10*/  IMAD.MOV.U32 R3, RZ, RZ, 0x70 ;  /* 0x00000070ff037424 */ /* 0x000fe400078e00ff */
[----:B---3--:R3:W-:Y:S03]  /*0d20*/  STS.64 [UR8], R8 ;  /* 0x00000008ff007988 */ /* 0x0087e60008000a08 */
[----:B-1----:R-:W-:-:S05]  /*0d30*/  LOP3.LUT R2, R2, 0x10, R3, 0xd8, !PT ;  /* 0x0000001002027812 */ /* 0x002fca00078ed803 */
[----:B------:R3:W-:Y:S02]  /*0d40*/  STS [UR8+0x8], R2 ;  /* 0x00000802ff007988 */ /* 0x0007e40008000808 */
.L_x_31:
[----:B----4-:R-:W-:Y:S05]  /*0d50*/  BSYNC B2 ;  /* 0x0000000000027941 */ /* 0x010fea0003800000 */
.L_x_30:
[----:B------:R-:W-:Y:S04]  /*0d60*/  BSSY B3, `(.L_x_32) ;  /* 0x0000011000037945 */ /* 0x000fe80003800000 */
[----:B------:R-:W-:Y:S04]  /*0d70*/  BSSY B2, `(.L_x_33) ;  /* 0x000000e000027945 */ /* 0x000fe80003800000 */
[----:B------:R-:W-:Y:S05]  /*0d80*/  @P2 BRA `(.L_x_34) ;  /* 0x0000000000242947 */ /* 0x000fea0003800000 */
[----:B-1-3--:R-:W1:Y:S01]  /*0d90*/  LDS R2, [UR8+0x34] ;  /* 0x00003408ff027984 */ /* 0x00ae620008000800 */
[----:B------:R-:W-:-:S05]  /*0da0*/  IMAD.MOV.U32 R3, RZ, RZ, 0x3f000000 ;  /* 0x3f000000ff037424 */ /* 0x000fca00078e00ff */
[----:B-1----:R-:W-:-:S05]  /*0db0*/  LOP3.LUT R2, R2, 0xff000000, R3, 0xb8, !PT ;  /* 0xff00000002027812 */ /* 0x002fca00078eb803 */
[----:B------:R1:W-:Y:S01]  /*0dc0*/  STS [UR8+0x34], R2 ;  /* 0x00003402ff007988 */ /* 0x0003e20008000808 */
[----:B------:R-:W-:Y:S05]  /*0dd0*/  @P2 BRA `(.L_x_35) ;  /* 0x00000000001c2947 */ /* 0x000fea0003800000 */
[----:B-1----:R-:W1:Y:S01]  /*0de0*/  LDS R2, [UR8+0x38] ;  /* 0x00003808ff027984 */ /* 0x002e620008000800 */
[----:B------:R-:W-:-:S05]  /*0df0*/  IMAD.MOV.U32 R3, RZ, RZ, 0xff ;  /* 0x000000ffff037424 */ /* 0x000fca00078e00ff */
[----:B-1----:R-:W-:-:S05]  /*0e00*/  LOP3.LUT R2, R2, 0xff, R3, 0xb8, !PT ;  /* 0x000000ff02027812 */ /* 0x002fca00078eb803 */
[----:B------:R4:W-:Y:S02]  /*0e10*/  STS [UR8+0x38], R2 ;  /* 0x00003802ff007988 */ /* 0x0009e40008000808 */
.L_x_34:
[----:B------:R-:W-:Y:S05]  /*0e20*/  @P2 BREAK B2 ;  /* 0x0000000000022942 */ /* 0x000fea0003800000 */
[----:B------:R-:W-:Y:S05]  /*0e30*/  @P2 BRA `(.L_x_36) ;  /* 0x00000000000c2947 */ /* 0x000fea0003800000 */
[----:B------:R1:W-:Y:S02]  /*0e40*/  STS [UR8+0x20], R5 ;  /* 0x00002005ff007988 */ /* 0x0003e40008000808 */
.L_x_35:
[----:B------:R-:W-:Y:S05]  /*0e50*/  BSYNC B2 ;  /* 0x0000000000027941 */ /* 0x000fea0003800000 */
.L_x_33:
[----:B------:R1:W-:Y:S02]  /*0e60*/  @!P2 STS [UR8+0x24], R4 ;  /* 0x00002404ff00a988 */ /* 0x0003e40008000808 */
.L_x_36:
[----:B------:R-:W-:Y:S05]  /*0e70*/  BSYNC B3 ;  /* 0x0000000000037941 */ /* 0x000fea0003800000 */
.L_x_32:
[----:B------:R-:W-:Y:S05]  /*0e80*/  WARPSYNC.ALL ;  /* 0x0000000000007948 */ /* 0x000fea0003800000 */
[----:B------:R-:W-:Y:S04]  /*0e90*/  BSSY B3, `(.L_x_37) ;  /* 0x000000e000037945 */ /* 0x000fe80003800000 */
[----:B------:R-:W-:Y:S05]  /*0ea0*/  @P2 BRA `(.L_x_38) ;  /* 0x0000000000302947 */ /* 0x000fea0003800000 */
[----:B------:R-:W5:Y:S01]  /*0eb0*/  LDS R3, [UR8+0x34] ;  /* 0x00003408ff037984 */ /* 0x000f620008000800 */
[----:B-1----:R-:W1:Y:S03]  /*0ec0*/  LDC.64 R4, c[0x0][0x248] ;  /* 0x00009200ff047b82 */ /* 0x002e660000000a00 */
[----:B---34-:R-:W3:Y:S01]  /*0ed0*/  LDS R2, [UR8+0x1c] ;  /* 0x00001c08ff027984 */ /* 0x018ee20008000800 */
[C---:B-1----:R-:W-:Y:S01]  /*0ee0*/  SHF.L.U64.HI R5, R4.reuse, 0x1, R5 ;  /* 0x0000000104057819 */ /* 0x042fe20000010205 */
[----:B------:R-:W-:-:S03]  /*0ef0*/  IMAD.SHL.U32 R4, R4, 0x2, RZ ;  /* 0x0000000204047824 */ /* 0x000fc600078e00ff */
[--C-:B------:R-:W-:Y:S02]  /*0f00*/  SHF.R.U32.HI R7, RZ, 0x4, R5.reuse ;  /* 0x00000004ff077819 */ /* 0x100fe40000011605 */
[----:B------:R-:W-:-:S05]  /*0f10*/  SHF.R.U64 R4, R4, 0x4, R5 ;  /* 0x0000000404047819 */ /* 0x000fca0000001205 */
[----:B------:R1:W-:Y:S01]  /*0f20*/  STS [UR8+0xc], R4 ;  /* 0x00000c04ff007988 */ /* 0x0003e20008000808 */
[----:B-----5:R-:W-:Y:S02]  /*0f30*/  LOP3.LUT R3, R3, 0x7, RZ, 0xb8, !PT ;  /* 0x0000000703037812 */ /* 0x020fe400078eb8ff */
[----:B---3--:R-:W-:-:S03]  /*0f40*/  LOP3.LUT R2, R2, 0xf, R7, 0xb8, !PT ;  /* 0x0000000f02027812 */ /* 0x008fc600078eb807 */
[----:B------:R1:W-:Y:S04]  /*0f50*/  STS [UR8+0x34], R3 ;  /* 0x00003403ff007988 */ /* 0x0003e80008000808 */
[----:B------:R1:W-:Y:S02]  /*0f60*/  STS [UR8+0x1c], R2 ;  /* 0x00001c02ff007988 */ /* 0x0003e40008000808 */
.L_x_38:
[----:B------:R-:W-:Y:S05]  /*0f70*/  BSYNC B3 ;  /* 0x0000000000037941 */ /* 0x000fea0003800000 */
.L_x_37:
[----:B------:R-:W-:Y:S04]  /*0f80*/  BSSY B3, `(.L_x_39) ;  /* 0x000001a000037945 */ /* 0x000fe80003800000 */
[----:B------:R-:W-:Y:S04]  /*0f90*/  BSSY B4, `(.L_x_40) ;  /* 0x0000015000047945 */ /* 0x000fe80003800000 */
[----:B------:R-:W-:Y:S05]  /*0fa0*/  @P2 BRA `(.L_x_41) ;  /* 0x0000000000202947 */ /* 0x000fea0003800000 */
[----:B-1-34-:R-:W1:Y:S02]  /*0fb0*/  LDS R2, [UR8+0x34] ;  /* 0x00003408ff027984 */ /* 0x01ae640008000800 */
[----:B-1----:R-:W-:-:S05]  /*0fc0*/  LOP3.LUT R2, R2, 0x38, RZ, 0xb8, !PT ;  /* 0x0000003802027812 */ /* 0x002fca00078eb8ff */
[----:B------:R1:W-:Y:S01]  /*0fd0*/  STS [UR8+0x34], R2 ;  /* 0x00003402ff007988 */ /* 0x0003e20008000808 */
[----:B------:R-:W-:Y:S05]  /*0fe0*/  @P2 BRA `(.L_x_42) ;  /* 0x0000000000202947 */ /* 0x000fea0003800000 */
[----:B-1----:R-:W1:Y:S01]  /*0ff0*/  LDS R2, [UR8+0x8] ;  /* 0x00000808ff027984 */ /* 0x002e620008000800 */
[----:B------:R-:W-:-:S05]  /*1000*/  IMAD.MOV.U32 R3, RZ, RZ, 0x780 ;  /* 0x00000780ff037424 */ /* 0x000fca00078e00ff */
[----:B-1----:R-:W-:-:S05]  /*1010*/  LOP3.LUT R2, R2, 0x500, R3, 0xd8, !PT ;  /* 0x0000050002027812 */ /* 0x002fca00078ed803 */
[----:B------:R1:W-:Y:S02]  /*1020*/  STS [UR8+0x8], R2 ;  /* 0x00000802ff007988 */ /* 0x0003e40008000808 */
.L_x_41:
[----:B------:R-:W-:Y:S05]  /*1030*/  @P2 BRA `(.L_x_43) ;  /* 0x0000000000282947 */ /* 0x000fea0003800000 */
[----:B-1-34-:R-:W1:Y:S02]  /*1040*/  LDS R2, [UR8+0x8] ;  /* 0x00000808ff027984 */ /* 0x01ae640008000800 */
[----:B-1----:R-:W-:-:S05]  /*1050*/  LOP3.LUT R2, R2, 0x1800, RZ, 0xb8, !PT ;  /* 0x0000180002027812 */ /* 0x002fca00078eb8ff */
[----:B------:R3:W-:Y:S02]  /*1060*/  STS [UR8+0x8], R2 ;  /* 0x00000802ff007988 */ /* 0x0007e40008000808 */
.L_x_42:
[----:B------:R-:W-:Y:S05]  /*1070*/  @P2 BREAK B4 ;  /* 0x0000000000042942 */ /* 0x000fea0003800000 */
[----:B------:R-:W-:Y:S05]  /*1080*/  @P2 BRA `(.L_x_44) ;  /* 0x0000000000242947 */ /* 0x000fea0003800000 */
[----:B-1-3--:R-:W1:Y:S01]  /*1090*/  LDS R2, [UR8+0x8] ;  /* 0x00000808ff027984 */ /* 0x00ae620008000800 */
[----:B------:R-:W-:-:S05]  /*10a0*/  IMAD.MOV.U32 R3, RZ, RZ, 0x6000 ;  /* 0x00006000ff037424 */ /* 0x000fca00078e00ff */
[----:B-1----:R-:W-:-:S04]  /*10b0*/  LOP3.LUT R2, R2, 0x6000, R3, 0xd8, !PT ;  /* 0x0000600002027812 */ /* 0x002fc800078ed803 */
[----:B------:R-:W-:-:S05]  /*10c0*/  LOP3.LUT R2, R2, 0x400000, RZ, 0xb8, !PT ;  /* 0x0040000002027812 */ /* 0x000fca00078eb8ff */
[----:B------:R1:W-:Y:S02]  /*10d0*/  STS [UR8+0x8], R2 ;  /* 0x00000802ff007988 */ /* 0x0003e40008000808 */
.L_x_43:
[----:B------:R-:W-:Y:S05]  /*10e0*/  BSYNC B4 ;  /* 0x0000000000047941 */ /* 0x000fea0003800000 */
.L_x_40:
[----:B-1-34-:R-:W1:Y:S02]  /*10f0*/  @!P2 LDS R2, [UR8+0x8] ;  /* 0x00000808ff02a984 */ /* 0x01ae640008000800 */
[----:B-1----:R-:W-:-:S05]  /*1100*/  @!P2 LOP3.LUT R2, R2, 0x8000, RZ, 0xb8, !PT ;  /* 0x000080000202a812 */ /* 0x002fca00078eb8ff */
[----:B------:R4:W-:Y:S02]  /*1110*/  @!P2 STS [UR8+0x8], R2 ;  /* 0x00000802ff00a988 */ /* 0x0009e40008000808 */
.L_x_44:
[----:B------:R-:W-:Y:S05]  /*1120*/  BSYNC B3 ;  /* 0x0000000000037941 */ /* 0x000fea0003800000 */
.L_x_39:
[----:B------:R-:W-:Y:S05]  /*1130*/  WARPSYNC.ALL ;  /* 0x0000000000007948 */ /* 0x000fea0003800000 */
[----:B------:R-:W-:Y:S01]  /*1140*/  UIADD3 UR4, UR4, 0x100, URZ ;  /* 0x0000010004047890 */ /* 0x000fe2000fffe03f */
[----:B------:R-:W-:Y:S01]  /*1150*/  ISETP.GE.AND P1, PT, R15, 0x1, PT ;  /* 0x000000010f00780c */ /* 0x000fe20003f26270 */
[----:B------:R-:W-:Y:S01]  /*1160*/  IMAD.MOV.U32 R88, RZ, RZ, RZ ;  /* 0x000000ffff587224 */ /* 0x000fe200078e00ff */
[----:B------:R-:W-:Y:S01]  /*1170*/  SHF.R.U32.HI R7, RZ, 0x5, R0 ;  /* 0x00000005ff077819 */ /* 0x000fe20000011600 */
[----:B------:R-:W-:-:S04]  /*1180*/  UIADD3 UR24, UP0, UR4, UR24, URZ ;  /* 0x0000001804187290 */ /* 0x000fc8000ff1e03f */
[----:B------:R-:W-:Y:S01]  /*1190*/  ULEA.HI.X.SX32 UR25, UR4, UR25, 0x1, UP0 ;  /* 0x0000001904197291 */ /* 0x000fe200080f0e3f */
[----:B------:R-:W-:Y:S11]  /*11a0*/  @P0 BRA `(.L_x_45) ;  /* 0x0000000000280947 */ /* 0x000ff60003800000 */
[----:B-1-34-:R-:W1:Y:S01]  /*11b0*/  S2R R2, SR_LANEID ;  /* 0x0000000000027919 */ /* 0x01ae620000000000 */
[----:B------:R-:W-:Y:S05]  /*11c0*/  WARPSYNC.ALL ;  /* 0x0000000000007948 */ /* 0x000fea0003800000 */
[----:B-1----:R-:W-:-:S05]  /*11d0*/  IMAD.SHL.U32 R4, R2, 0x4, RZ ;  /* 0x0000000402047824 */ /* 0x002fca00078e00ff */
[----:B------:R-:W1:Y:S01]  /*11e0*/  LDS R5, [R4+UR8] ;  /* 0x0000000804057984 */ /* 0x000e620008000800 */
[----:B------:R-:W-:-:S05]  /*11f0*/  IADD3 R2, P3, R4, UR24, RZ ;  /* 0x0000001804027c10 */ /* 0x000fca000ff7e0ff */
[----:B------:R-:W-:-:S05]  /*1200*/  IMAD.X R3, RZ, RZ, UR25, P3 ;  /* 0x00000019ff037e24 */ /* 0x000fca00098e06ff */
[----:B-1----:R1:W3:Y:S01]  /*1210*/  ATOMG.E.EXCH.STRONG.GPU PT, RZ, [R2], R5 ;  /* 0x0000000502ff73a8 */ /* 0x0022e200041ee100 */
[----:B------:R-:W-:-:S04]  /*1220*/  DEPBAR {5,4,3,2,1,0} ;  /* 0x0000003f0000791a */ /* 0x000fc80000000000 */
[----:B------:R1:W-:Y:S01]  /*1230*/  UTMACCTL.IV [UR24] ;  /* 0x00000000180079b9 */ /* 0x0003e20008000000 */
[----:B------:R-:W-:Y:S01]  /*1240*/  NOP ;  /* 0x0000000000007918 */ /* 0x000fe20000000000 */
.L_x_45:
[----:B------:R-:W-:Y:S05]  /*1250*/  @P0 BRA `(.L_x_46) ;  /* 0x00000000000c0947 */ /* 0x000fea0003800000 */
[----:B------:R0:W-:Y:S01]  /*1260*/  UTMACMDFLUSH ;  /* 0x00000000000079b7 */ /* 0x0001e20000000000 */
[----:B------:R-:W-:Y:S05]  /*1270*/  @P0 BRA `(.L_x_46) ;  /* 0x0000000000040947 */ /* 0x000fea0003800000 */
[----:B------:R-:W-:-:S04]  /*1280*/  DEPBAR.LE SB0, 0x0 ;  /* 0x000080000000791a */ /* 0x000fc80000000000 */
.L_x_46:
[----:B------:R-:W-:Y:S05]  /*1290*/  WARPSYNC.ALL ;  /* 0x0000000000007948 */ /* 0x000fea0003800000 */
[----:B---3--:R-:W-:Y:S01]  /*12a0*/  BAR.SYNC.DEFER_BLOCKING 0x0 ;  /* 0x0000000000007b1d */ /* 0x008fe20000010000 */
[----:B------:R-:W-:Y:S01]  /*12b0*/  R2UR UR29, R7 ;  /* 0x00000000071d72ca */ /* 0x000fe200000e0000 */
[----:B------:R-:W-:Y:S01]  /*12c0*/  USHF.L.U32 UR28, UR30, 0x7, URZ ;  /* 0x000000071e1c7899 */ /* 0x000fe2000800063f */
[----:B------:R-:W-:Y:S01]  /*12d0*/  IMAD.MOV.U32 R89, RZ, RZ, RZ ;  /* 0x000000ffff597224 */ /* 0x000fe200078e00ff */
[----:B------:R-:W-:Y:S01]  /*12e0*/  USHF.L.U32 UR11, UR31, 0x8, URZ ;  /* 0x000000081f0b7899 */ /* 0x000fe2000800063f */
[----:B------:R-:W-:Y:S01]  /*12f0*/  CS2R R90, SRZ ;  /* 0x00000000005a7805 */ /* 0x000fe2000001ff00 */
[----:B------:R-:W-:Y:S01]  /*1300*/  VOTEU.ALL UP0, P2 ;  /* 0x00000000003f7886 */ /* 0x000fe20001000000 */
[----:B------:R-:W-:Y:S01]  /*1310*/  UMOV UR4, 0x1 ;  /* 0x0000000100047882 */ /* 0x000fe20000000000 */
[----:B------:R-:W-:-:S02]  /*1320*/  CS2R R92, SRZ ;  /* 0x00000000005c7805 */ /* 0x000fc4000001ff00 */
[----:B------:R-:W-:Y:S02]  /*1330*/  CS2R R94, SRZ ;  /* 0x00000000005e7805 */ /* 0x000fe4000001ff00 */
[----:B------:R-:W-:Y:S01]  /*1340*/  CS2R R96, SRZ ;  /* 0x0000000000607805 */ /* 0x000fe2000001ff00 */
[----:B------:R-:W-:-:S04]  /*1350*/  @!UP0 UIADD3 UR4, -UR4, 0x100000, URZ ;  /* 0x0010000004048890 */ /* 0x000fc8000fffe13f */
[----:B------:R-:W-:Y:S02]  /*1360*/  @!UP0 USHF.L.U32 UR5, UR4, 0xb, URZ ;  /* 0x0000000b04058899 */ /* 0x000fe4000800063f */
[----:B------:R-:W-:Y:S01]  /*1370*/  @!UP0 USHF.L.U32 UR4, UR4, 0x1, URZ ;  /* 0x0000000104048899 */ /* 0x000fe2000800063f */
[----:B------:R-:W-:Y:S01]  /*1380*/  CS2R R98, SRZ ;  /* 0x0000000000627805 */ /* 0x000fe2000001ff00 */
[----:B------:R-:W-:Y:S01]  /*1390*/  VOTEU.ALL UP0, P2 ;  /* 0x00000000003f7886 */ /* 0x000fe20001000000 */
[----:B------:R-:W-:Y:S02]  /*13a0*/  CS2R R100, SRZ ;  /* 0x0000000000647805 */ /* 0x000fe4000001ff00 */
[----:B------:R-:W-:Y:S02]  /*13b0*/  CS2R R102, SRZ ;  /* 0x0000000000667805 */ /* 0x000fe4000001ff00 */
[----:B------:R-:W-:Y:S02]  /*13c0*/  CS2R R104, SRZ ;  /* 0x0000000000687805 */ /* 0x000fe4000001ff00 */
[----:B------:R-:W-:-:S02]  /*13d0*/  CS2R R106, SRZ ;  /* 0x00000000006a7805 */ /* 0x000fc4000001ff00 */
[----:B------:R-:W-:Y:S02]  /*13e0*/  CS2R R108, SRZ ;  /* 0x00000000006c7805 */ /* 0x000fe4000001ff00 */
[----:B------:R-:W-:Y:S02]  /*13f0*/  CS2R R110, SRZ ;  /* 0x00000000006e7805 */ /* 0x000fe4000001ff00 */
[----:B------:R-:W-:Y:S02]  /*1400*/  CS2R R112, SRZ ;  /* 0x0000000000707805 */ /* 0x000fe4000001ff00 */
[----:B------:R-:W-:Y:S02]  /*1410*/  CS2R R114, SRZ ;  /* 0x0000000000727805 */ /* 0x000fe4000001ff00 */
[----:B------:R-:W-:Y:S02]  /*1420*/  CS2R R116, SRZ ;  /* 0x0000000000747805 */ /* 0x000fe4000001ff00 */
[----:B------:R-:W-:Y:S01]  /*1430*/  CS2R R118, SRZ ;  /* 0x0000000000767805 */ /* 0x000fe2000001ff00 */
[----:B------:R-:W3:Y:S02]  /*1440*/  FENCE.VIEW.ASYNC.S ;  /* 0x00000000000073c6 */ /* 0x000ee40000000000 */
[----:B---3--:R3:W1:Y:S01]  /*1450*/  @!UP0 SYNCS.EXCH.64 URZ, [UR8+0x6000], UR4 ;  /* 0x00600004083f85b2 */ /* 0x0086620008000100 */
[----:B------:R-:W-:-:S02]  /*1460*/  CS2R R120, SRZ ;  /* 0x0000000000787805 */ /* 0x000fc4000001ff00 */
[----:B------:R-:W-:Y:S02]  /*1470*/  CS2R R122, SRZ ;  /* 0x00000000007a7805 */ /* 0x000fe4000001ff00 */
[----:B------:R-:W-:Y:S02]  /*1480*/  CS2R R124, SRZ ;  /* 0x00000000007c7805 */ /* 0x000fe4000001ff00 */
        /* <DEDUP_REMOVED lines=44> */
[----:B------:R-:W-:Y:S01]  /*1750*/  CS2R R86, SRZ ;  /* 0x0000000000567805 */ /* 0x000fe2000001ff00 */
[----:B-1----:R-:W-:Y:S06]  /*1760*/  @!P1 BRA `(.L_x_47) ;  /* 0x0000000400fc9947 */ /* 0x002fec0003800000 */
[----:B---3--:R-:W-:Y:S01]  /*1770*/  UIADD3 UR4, UR8, 0x4000, URZ ;  /* 0x0000400008047890 */ /* 0x008fe2000fffe03f */
[----:B------:R-:W-:Y:S02]  /*1780*/  CS2R R88, SRZ ;  /* 0x0000000000587805 */ /* 0x000fe4000001ff00 */
[----:B------:R-:W-:Y:S02]  /*1790*/  CS2R R90, SRZ ;  /* 0x00000000005a7805 */ /* 0x000fe4000001ff00 */
[----:B------:R-:W-:Y:S01]  /*17a0*/  CS2R R92, SRZ ;  /* 0x00000000005c7805 */ /* 0x000fe2000001ff00 */
[----:B------:R-:W-:Y:S01]  /*17b0*/  USHF.R.U32.HI UR4, URZ, 0x4, UR4 ;  /* 0x000000043f047899 */ /* 0x000fe20008011604 */
[----:B------:R-:W-:Y:S02]  /*17c0*/  CS2R R94, SRZ ;  /* 0x00000000005e7805 */ /* 0x000fe4000001ff00 */
[----:B------:R-:W-:Y:S02]  /*17d0*/  CS2R R96, SRZ ;  /* 0x0000000000607805 */ /* 0x000fe4000001ff00 */
[----:B------:R-:W-:Y:S01]  /*17e0*/  CS2R R98, SRZ ;  /* 0x0000000000627805 */ /* 0x000fe2000001ff00 */
[----:B------:R-:W-:Y:S01]  /*17f0*/  USGXT.U32 UR4, UR4, 0xe ;  /* 0x0000000e0404789a */ /* 0x000fe20008000000 */
        /* <DEDUP_REMOVED lines=57> */
[----:B------:R-:W-:Y:S01]  /*1b90*/  CS2R R86, SRZ ;  /* 0x0000000000567805 */ /* 0x000fe2000001ff00 */
[----:B------:R-:W-:Y:S01]  /*1ba0*/  UMOV UR14, 0x1000080 ;  /* 0x01000080000e7882 */ /* 0x000fe20000000000 */
[----:B------:R-:W-:Y:S01]  /*1bb0*/  UMOV UR15, 0x40000040 ;  /* 0x40000040000f7882 */ /* 0x000fe20000000000 */
[----:B------:R-:W-:Y:S01]  /*1bc0*/  UMOV UR5, URZ ;  /* 0x0000003f00057c82 */ /* 0x000fe20008000000 */
[----:B------:R-:W-:Y:S02]  /*1bd0*/  ULOP3.LUT UR6, UR4, 0x1000000, URZ, 0xfc, !UPT ;  /* 0x0100000004067892 */ /* 0x000fe4000f8efc3f */
[----:B------:R-:W-:Y:S01]  /*1be0*/  UIADD3.64 UR14, UR4, UR14, URZ ;  /* 0x0000000e040e7297 */ /* 0x000fe2000fffe03f */
[----:B------:R-:W-:Y:S01]  /*1bf0*/  UMOV UR10, URZ ;  /* 0x0000003f000a7c82 */ /* 0x000fe20008000000 */
[----:B------:R-:W-:-:S10]  /*1c00*/  UMOV UR7, 0x40000040 ;  /* 0x4000004000077882 */ /* 0x000fd40000000000 */
.L_x_49:
[----:B------:R-:W-:Y:S01]  /*1c10*/  BAR.SYNC.DEFER_BLOCKING 0x0 ;  /* 0x0000000000007b1d */ /* 0x000fe20000010000 */
[----:B----4-:R-:W-:Y:S01]  /*1c20*/  @!P2 IMAD.MOV.U32 R2, RZ, RZ, 0x6000 ;  /* 0x00006000ff02a424 */ /* 0x010fe200078e00ff */
[----:B------:R-:W-:Y:S02]  /*1c30*/  ELECT P0, URZ, PT ;  /* 0x00000000003f782f */ /* 0x000fe40003800000 */
[----:B------:R-:W-:Y:S02]  /*1c40*/  ELECT P1, URZ, PT ;  /* 0x00000000003f782f */ /* 0x000fe40003820000 */
[C---:B------:R-:W-:Y:S01]  /*1c50*/  ISETP.LT.U32.AND P0, PT, R6.reuse, 0x20, P0 ;  /* 0x000000200600780c */ /* 0x040fe20000701070 */
[----:B------:R-:W-:Y:S01]  /*1c60*/  ULOP3.LUT UR18, UR29, 0x1, URZ, 0xc0, !UPT ;  /* 0x000000011d127892 */ /* 0x000fe2000f8ec03f */
[----:B------:R-:W-:Y:S01]  /*1c70*/  ISETP.LT.U32.AND P1, PT, R6, 0x40, P1 ;  /* 0x000000400600780c */ /* 0x000fe20000f21070 */
[----:B------:R-:W-:Y:S01]  /*1c80*/  UMOV UR19, UR10 ;  /* 0x0000000a00137c82 */ /* 0x000fe20008000000 */
[----:B------:R-:W-:-:S02]  /*1c90*/  USHF.L.U32 UR4, UR29, 0x6, URZ ;  /* 0x000000061d047899 */ /* 0x000fc4000800063f */
[----:B------:R-:W-:Y:S02]  /*1ca0*/  ULEA UR16, UR18, UR8, 0xc ;  /* 0x0000000812107291 */ /* 0x000fe4000f8e603f */
[----:B------:R-:W-:Y:S02]  /*1cb0*/  ULEA UR18, UR18, UR28, 0x6 ;  /* 0x0000001c12127291 */ /* 0x000fe4000f8e303f */
[----:B------:R-:W-:Y:S01]  /*1cc0*/  ULOP3.LUT UR4, UR4, 0x100, URZ, 0xc0, !UPT ;  /* 0x0000010004047892 */ /* 0x000fe2000f8ec03f */
[----:B------:R-:W-:Y:S02]  /*1cd0*/  UMOV UR5, 0x80000020 ;  /* 0x8000002000057882 */ /* 0x000fe40000000000 */
[----:B------:R-:W-:Y:S01]  /*1ce0*/  VOTEU.ANY UP0, P0 ;  /* 0x00000000003f7886 */ /* 0x000fe20000000100 */
[----:B------:R-:W-:Y:S01]  /*1cf0*/  VOTEU.ANY UP2, P0 ;  /* 0x00000000003f7886 */ /* 0x000fe20000040100 */
[----:B------:R-:W-:Y:S01]  /*1d00*/  VOTEU.ANY UP1, P1 ;  /* 0x00000000003f7886 */ /* 0x000fe20000820100 */
[----:B------:R-:W-:Y:S01]  /*1d10*/  VOTEU.ANY UP3, P1 ;  /* 0x00000000003f7886 */ /* 0x000fe20000860100 */
[----:B------:R-:W-:-:S02]  /*1d20*/  ULEA.HI UR4, UR8, UR4, URZ, 0x1c ;  /* 0x0000000408047291 */ /* 0x000fc4000f8fe03f */
[----:B------:R1:W-:Y:S01]  /*1d30*/  @!P2 SYNCS.ARRIVE.TRANS64 RZ, [UR8+0x6000], R2 ;  /* 0x00600002ffffa9a7 */ /* 0x0003e20008000008 */
[----:B------:R3:W-:Y:S06]  /*1d40*/  MEMBAR.ALL.CTA ;  /* 0x0000000000007992 */ /* 0x0007ec0000008000 */
[----:B---3--:R-:W3:Y:S01]  /*1d50*/  FENCE.VIEW.ASYNC.S ;  /* 0x00000000000073c6 */ /* 0x008ee20000000000 */
[----:B------:R-:W-:Y:S01]  /*1d60*/  @UP0 UIADD3 UR9, UR8, 0x6000, URZ ;  /* 0x0000600008090890 */ /* 0x000fe2000fffe03f */
[----:B------:R-:W-:Y:S01]  /*1d70*/  @UP0 UMOV UR12, UR20 ;  /* 0x00000014000c0c82 */ /* 0x000fe20008000000 */
[----:B------:R-:W-:Y:S01]  /*1d80*/  @UP0 UMOV UR13, UR21 ;  /* 0x00000015000d0c82 */ /* 0x000fe20008000000 */
[----:B------:R-:W-:-:S02]  /*1d90*/  @UP1 UIADD3 UR16, UR16, 0x4000, URZ ;  /* 0x0000400010101890 */ /* 0x000fc4000fffe03f */
[----:B------:R-:W-:Y:S01]  /*1da0*/  @UP1 UIADD3 UR17, UR8, 0x6000, URZ ;  /* 0x0000600008111890 */ /* 0x000fe2000fffe03f */
[----:B-1----:R-:W-:Y:S01]  /*1db0*/  SHF.L.U32 R2, R13, 0x1f, RZ ;  /* 0x0000001f0d027819 */ /* 0x002fe200000006ff */
[----:B------:R-:W-:Y:S01]  /*1dc0*/  @UP1 UMOV UR26, UR22 ;  /* 0x00000016001a1c82 */ /* 0x000fe20008000000 */
[----:B------:R-:W-:Y:S01]  /*1dd0*/  @UP1 UMOV UR27, UR23 ;  /* 0x00000017001b1c82 */ /* 0x000fe20008000000 */
[----:B------:R-:W-:Y:S01]  /*1de0*/  ULOP3.LUT UR4, UR4, 0x3fff, URZ, 0xc0, !UPT ;  /* 0x00003fff04047892 */ /* 0x000fe2000f8ec03f */
[----:B---3--:R-:W-:Y:S06]  /*1df0*/  BAR.SYNC.DEFER_BLOCKING 0x0 ;  /* 0x0000000000007b1d */ /* 0x008fec0000010000 */
[----:B------:R1:W-:Y:S02]  /*1e00*/  @UP2 UTMALDG.2D [UR8], [UR12] ;  /* 0x000000080c0025b4 */ /* 0x0003e40008008000 */
[----:B------:R-:W-:Y:S06]  /*1e10*/  BAR.SYNC.DEFER_BLOCKING 0x0 ;  /* 0x0000000000007b1d */ /* 0x000fec0000010000 */
[----:B------:R1:W-:Y:S02]  /*1e20*/  @UP3 UTMALDG.2D [UR16], [UR26] ;  /* 0x000000101a0035b4 */ /* 0x0003e40008008000 */
[----:B------:R-:W-:Y:S06]  /*1e30*/  BAR.SYNC.DEFER_BLOCKING 0x0 ;  /* 0x0000000000007b1d */ /* 0x000fec0000010000 */
[----:B------:R-:W3:Y:S02]  /*1e40*/  SYNCS.PHASECHK.TRANS64.TRYWAIT P0, [UR8+0x6000], R2 ;  /* 0x00600002ff0075a7 */ /* 0x000ee40008000148 */
[----:B-1-3--:R-:W-:Y:S05]  /*1e50*/  @!P0 BRA `(.L_x_48) ;  /* 0x0000000800108947 */ /* 0x00afea0003800000 */
.L_x_50:
[----:B------:R-:W-:Y:S02]  /*1e60*/  WARPGROUP.DEPBAR.LE gsb0, 0x0 ;  /* 0x00008000000079c5 */ /* 0x000fe40000010000 */
[----:B------:R-:W-:Y:S01]  /*1e70*/  WARPGROUP.ARRIVE ;  /* 0x00000000000079c5 */ /* 0x000fe20000000000 */
[----:B------:R-:W-:Y:S01]  /*1e80*/  UIADD3 UR12, UP0, UR4, 0x2, URZ ;  /* 0x00000002040c7890 */ /* 0x000fe2000ff1e03f */
[----:B------:R-:W1:Y:S01]  /*1e90*/  LDC R2, c[0x0][0x230] ;  /* 0x00008c00ff027b82 */ /* 0x000e620000000800 */
[----:B------:R-:W-:Y:S01]  /*1ea0*/  UIADD3 UR10, UR10, 0x20, URZ ;  /* 0x000000200a0a7890 */ /* 0x000fe2000fffe03f */
[----:B------:R-:W-:Y:S02]  /*1eb0*/  LOP3.LUT R13, R13, 0x1, RZ, 0x3c, !PT ;  /* 0x000000010d0d7812 */ /* 0x000fe400078e3cff */
[----:B------:R-:W-:Y:S01]  /*1ec0*/  HGMMA.64x128x16.F32.BF16 R88, gdesc[UR4].tnspB, R88 ;  /* 0x41e00000045879f0 */ /* 0x000fe20008701858 */
[----:B------:R-:W-:Y:S02]  /*1ed0*/  UMOV UR4, URZ ;  /* 0x0000003f00047c82 */ /* 0x000fe40008000000 */
[----:B------:R-:W-:-:S04]  /*1ee0*/  UIADD3.X UR13, UR4, -0x7fffffe0, URZ, UP0, !UPT ;  /* 0x80000020040d7890 */ /* 0x000fc800087fe43f */
[----:B------:R-:W-:Y:S01]  /*1ef0*/  UIADD3.64 UR4, UR12, 0x1fe, URZ ;  /* 0x000001fe0c047897 */ /* 0x000fe2000fffe03f */
[----:B-1----:R-:W-:-:S04]  /*1f00*/  ISETP.LE.AND P0, PT, R2, UR10, PT ;  /* 0x0000000a02007c0c */ /* 0x002fc8000bf03270 */
[----:B------:R-:W-:Y:S01]  /*1f10*/  HGMMA.64x128x16.F32.BF16 R88, gdesc[UR12].tnspB, R88 ;  /* 0x41e000000c5879f0 */ /* 0x000fe20008701858 */
[----:B------:R-:W-:-:S11]  /*1f20*/  UIADD3.64 UR12, UR12, 0x200, URZ ;  /* 0x000002000c0c7897 */ /* 0x000fd6000fffe03f */
[----:B------:R-:W-:-:S12]  /*1f30*/  HGMMA.64x128x16.F32.BF16 R24, gdesc[UR4].tnspB, R24 ;  /* 0x41e00000041879f0 */ /* 0x000fd80008701818 */
[----:B------:R-:W-:Y:S01]  /*1f40*/  HGMMA.64x128x16.F32.BF16 R24, gdesc[UR12].tnspB, R24, gsb0 ;  /* 0x41e000000c1879f0 */ /* 0x000fe20008001818 */
[----:B------:R-:W-:Y:S05]  /*1f50*/  @!P0 BRA `(.L_x_49) ;  /* 0xfffffffc002c8947 */ /* 0x000fea000383ffff */
.L_x_47:
[----:B------:R-:W-:Y:S02]  /*1f60*/  WARPGROUP.DEPBAR.LE gsb0, 0x0 ;  /* 0x00008000000079c5 */ /* 0x000fe40000010000 */
[----:B------:R-:W-:Y:S01]  /*1f70*/  BAR.SYNC.DEFER_BLOCKING 0x0 ;  /* 0x0000000000007b1d */ /* 0x000fe20000010000 */
[C---:B----4-:R-:W-:Y:S01]  /*1f80*/  IMAD.SHL.U32 R2, R0.reuse, 0x80, RZ ;  /* 0x0000008000027824 */ /* 0x050fe200078e00ff */
[----:B------:R-:W-:Y:S01]  /*1f90*/  F2FP.BF16.F32.PACK_AB R88, R89, R88 ;  /* 0x000000585958723e */ /* 0x000fe200000010ff */
[----:B------:R-:W-:Y:S01]  /*1fa0*/  IMAD.SHL.U32 R3, R0, 0x10, RZ ;  /* 0x0000001000037824 */ /* 0x000fe200078e00ff */
[----:B------:R-:W-:Y:S02]  /*1fb0*/  F2FP.BF16.F32.PACK_AB R89, R91, R90 ;  /* 0x0000005a5b59723e */ /* 0x000fe400000010ff */
[----:B------:R-:W-:Y:S02]  /*1fc0*/  ELECT P0, URZ, PT ;  /* 0x00000000003f782f */ /* 0x000fe40003800000 */
[----:B------:R-:W-:Y:S01]  /*1fd0*/  LOP3.LUT R2, R2, 0x780, RZ, 0xc0, !PT ;  /* 0x0000078002027812 */ /* 0x000fe200078ec0ff */
[----:B------:R-:W-:Y:S01]  /*1fe0*/  ULOP3.LUT UR29, UR29, 0x1, URZ, 0xc0, !UPT ;  /* 0x000000011d1d7892 */ /* 0x000fe2000f8ec03f */
[----:B------:R-:W-:Y:S01]  /*1ff0*/  F2FP.BF16.F32.PACK_AB R120, R121, R120 ;  /* 0x000000787978723e */ /* 0x000fe200000010ff */
[----:B------:R-:W-:Y:S01]  /*2000*/  UMOV UR14, UR11 ;  /* 0x0000000b000e7c82 */ /* 0x000fe20008000000 */
[----:B------:R-:W-:Y:S01]  /*2010*/  LOP3.LUT R3, R2, 0x70, R3, 0xf8, !PT ;  /* 0x0000007002037812 */ /* 0x000fe200078ef803 */
[----:B------:R-:W-:Y:S01]  /*2020*/  ULEA UR12, UR29, UR8, 0xf ;  /* 0x000000081d0c7291 */ /* 0x000fe2000f8e783f */
[----:B------:R-:W-:Y:S01]  /*2030*/  F2FP.BF16.F32.PACK_AB R90, R93, R92 ;  /* 0x0000005c5d5a723e */ /* 0x000fe200000010ff */
[----:B------:R-:W-:Y:S01]  /*2040*/  ULEA UR13, UR29, UR28, 0x6 ;  /* 0x0000001c1d0d7291 */ /* 0x000fe2000f8e303f */
[----:B------:R-:W-:Y:S01]  /*2050*/  LOP3.LUT R3, R3, 0x10, R0, 0x78, !PT ;  /* 0x0000001003037812 */ /* 0x000fe200078e7800 */
[----:B------:R-:W-:Y:S01]  /*2060*/  IMAD.SHL.U32 R0, R0, 0x40, RZ ;  /* 0x0000004000007824 */ /* 0x000fe200078e00ff */
[----:B------:R-:W-:-:S02]  /*2070*/  F2FP.BF16.F32.PACK_AB R91, R95, R94 ;  /* 0x0000005e5f5b723e */ /* 0x000fc400000010ff */
[----:B------:R-:W-:Y:S02]  /*2080*/  F2FP.BF16.F32.PACK_AB R121, R123, R122 ;  /* 0x0000007a7b79723e */ /* 0x000fe400000010ff */
[----:B------:R-:W-:Y:S02]  /*2090*/  LOP3.LUT R0, R3, 0x3800, R0, 0xf8, !PT ;  /* 0x0000380003007812 */ /* 0x000fe400078ef800 */
[----:B------:R-:W-:Y:S01]  /*20a0*/  F2FP.BF16.F32.PACK_AB R24, R25, R24 ;  /* 0x000000181918723e */ /* 0x000fe200000010ff */
[----:B------:R-:W1:Y:S01]  /*20b0*/  @!P2 SYNCS.CCTL.IV [UR8+0x6000] ;  /* 0x00600000ff00a9b1 */ /* 0x000e620008000008 */
[C---:B------:R-:W-:Y:S01]  /*20c0*/  LOP3.LUT R3, R0.reuse, 0x20, RZ, 0x3c, !PT ;  /* 0x0000002000037812 */ /* 0x040fe200078e3cff */
[----:B------:R-:W-:Y:S01]  /*20d0*/  VIADD R2, R0, UR8 ;  /* 0x0000000800027c36 */ /* 0x000fe20008000000 */
[----:B-1----:R-:W-:Y:S01]  /*20e0*/  BAR.SYNC.DEFER_BLOCKING 0x0 ;  /* 0x0000000000007b1d */ /* 0x002fe20000010000 */
[----:B------:R-:W-:Y:S02]  /*20f0*/  F2FP.BF16.F32.PACK_AB R122, R125, R124 ;  /* 0x0000007c7d7a723e */ /* 0x000fe400000010ff */
[----:B------:R-:W-:Y:S01]  /*2100*/  F2FP.BF16.F32.PACK_AB R123, R127, R126 ;  /* 0x0000007e7f7b723e */ /* 0x000fe200000010ff */
[----:B------:R-:W-:Y:S01]  /*2110*/  VIADD R3, R3, UR8 ;  /* 0x0000000803037c36 */ /* 0x000fe20008000000 */
[----:B------:R-:W-:-:S02]  /*2120*/  F2FP.BF16.F32.PACK_AB R25, R27, R26 ;  /* 0x0000001a1b19723e */ /* 0x000fc400000010ff */
[----:B------:R-:W-:Y:S02]  /*2130*/  F2FP.BF16.F32.PACK_AB R56, R57, R56 ;  /* 0x000000383938723e */ /* 0x000fe400000010ff */
[----:B------:R-:W-:Y:S02]  /*2140*/  F2FP.BF16.F32.PACK_AB R96, R97, R96 ;  /* 0x000000606160723e */ /* 0x000fe400000010ff */
[----:B------:R-:W-:Y:S02]  /*2150*/  F2FP.BF16.F32.PACK_AB R26, R29, R28 ;  /* 0x0000001c1d1a723e */ /* 0x000fe400000010ff */
[----:B------:R-:W-:Y:S02]  /*2160*/  F2FP.BF16.F32.PACK_AB R27, R31, R30 ;  /* 0x0000001e1f1b723e */ /* 0x000fe400000010ff */
[----:B------:R-:W-:Y:S02]  /*2170*/  F2FP.BF16.F32.PACK_AB R57, R59, R58 ;  /* 0x0000003a3b39723e */ /* 0x000fe400000010ff */
[----:B------:R-:W-:-:S02]  /*2180*/  F2FP.BF16.F32.PACK_AB R97, R99, R98 ;  /* 0x000000626361723e */ /* 0x000fc400000010ff */
[----:B------:R-:W-:Y:S02]  /*2190*/  F2FP.BF16.F32.PACK_AB R128, R129, R128 ;  /* 0x000000808180723e */ /* 0x000fe400000010ff */
[----:B------:R-:W-:Y:S02]  /*21a0*/  F2FP.BF16.F32.PACK_AB R58, R61, R60 ;  /* 0x0000003c3d3a723e */ /* 0x000fe400000010ff */
[----:B------:R-:W-:Y:S01]  /*21b0*/  F2FP.BF16.F32.PACK_AB R59, R63, R62 ;  /* 0x0000003e3f3b723e */ /* 0x000fe200000010ff */
[----:B------:R-:W-:Y:S01]  /*21c0*/  STSM.16.M88.4 [R2], R88 ;  /* 0x0000005802007844 */ /* 0x000fe20000000200 */
[----:B------:R-:W-:Y:S02]  /*21d0*/  LOP3.LUT R4, R0, 0x40, RZ, 0x3c, !PT ;  /* 0x0000004000047812 */ /* 0x000fe400078e3cff */
[----:B------:R-:W-:Y:S01]  /*21e0*/  F2FP.BF16.F32.PACK_AB R98, R101, R100 ;  /* 0x000000646562723e */ /* 0x000fe200000010ff */
[----:B------:R-:W-:Y:S01]  /*21f0*/  STSM.16.M88.4 [R2+0x8000], R120 ;  /* 0x0080007802007844 */ /* 0x000fe20000000200 */
[----:B------:R-:W-:Y:S01]  /*2200*/  F2FP.BF16.F32.PACK_AB R99, R103, R102 ;  /* 0x000000666763723e */ /* 0x000fe200000010ff */
[----:B------:R-:W-:Y:S01]  /*2210*/  VIADD R4, R4, UR8 ;  /* 0x0000000804047c36 */ /* 0x000fe20008000000 */
[----:B------:R-:W-:Y:S01]  /*2220*/  F2FP.BF16.F32.PACK_AB R129, R131, R130 ;  /* 0x000000828381723e */ /* 0x000fe200000010ff */
[----:B------:R-:W-:Y:S01]  /*2230*/  STSM.16.M88.4 [R2+0x4000], R24 ;  /* 0x0040001802007844 */ /* 0x000fe20000000200 */
[----:B------:R-:W-:-:S02]  /*2240*/  F2FP.BF16.F32.PACK_AB R32, R33, R32 ;  /* 0x000000202120723e */ /* 0x000fc400000010ff */
[----:B------:R-:W-:Y:S01]  /*2250*/  F2FP.BF16.F32.PACK_AB R130, R133, R132 ;  /* 0x000000848582723e */ /* 0x000fe200000010ff */
[----:B------:R-:W-:Y:S01]  /*2260*/  STSM.16.M88.4 [R2+0xc000], R56 ;  /* 0x00c0003802007844 */ /* 0x000fe20000000200 */
[----:B------:R-:W-:Y:S02]  /*2270*/  F2FP.BF16.F32.PACK_AB R131, R135, R134 ;  /* 0x000000868783723e */ /* 0x000fe400000010ff */
[----:B------:R-:W-:Y:S01]  /*2280*/  F2FP.BF16.F32.PACK_AB R33, R35, R34 ;  /* 0x000000222321723e */ /* 0x000fe200000010ff */
[----:B------:R-:W-:Y:S01]  /*2290*/  STSM.16.M88.4 [R3], R96 ;  /* 0x0000006003007844 */ /* 0x000fe20000000200 */
[----:B------:R-:W-:Y:S02]  /*22a0*/  F2FP.BF16.F32.PACK_AB R64, R65, R64 ;  /* 0x000000404140723e */ /* 0x000fe400000010ff */
[----:B------:R-:W-:Y:S01]  /*22b0*/  F2FP.BF16.F32.PACK_AB R104, R105, R104 ;  /* 0x000000686968723e */ /* 0x000fe200000010ff */
[----:B------:R-:W-:Y:S01]  /*22c0*/  STSM.16.M88.4 [R3+0x8000], R128 ;  /* 0x0080008003007844 */ /* 0x000fe20000000200 */
[----:B------:R-:W-:-:S02]  /*22d0*/  F2FP.BF16.F32.PACK_AB R34, R37, R36 ;  /* 0x000000242522723e */ /* 0x000fc400000010ff */
[----:B------:R-:W-:Y:S02]  /*22e0*/  F2FP.BF16.F32.PACK_AB R35, R39, R38 ;  /* 0x000000262723723e */ /* 0x000fe400000010ff */
[----:B------:R-:W-:Y:S02]  /*22f0*/  F2FP.BF16.F32.PACK_AB R65, R67, R66 ;  /* 0x000000424341723e */ /* 0x000fe400000010ff */
[----:B------:R-:W-:Y:S01]  /*2300*/  F2FP.BF16.F32.PACK_AB R105, R107, R106 ;  /* 0x0000006a6b69723e */ /* 0x000fe200000010ff */
[----:B------:R-:W-:Y:S01]  /*2310*/  STSM.16.M88.4 [R3+0x4000], R32 ;  /* 0x0040002003007844 */ /* 0x000fe20000000200 */
[----:B------:R-:W-:Y:S02]  /*2320*/  F2FP.BF16.F32.PACK_AB R136, R137, R136 ;  /* 0x000000888988723e */ /* 0x000fe400000010ff */
[----:B------:R-:W-:Y:S02]  /*2330*/  F2FP.BF16.F32.PACK_AB R66, R69, R68 ;  /* 0x000000444542723e */ /* 0x000fe400000010ff */
[----:B------:R-:W-:-:S02]  /*2340*/  F2FP.BF16.F32.PACK_AB R67, R71, R70 ;  /* 0x000000464743723e */ /* 0x000fc400000010ff */
[----:B------:R-:W-:Y:S02]  /*2350*/  LOP3.LUT R0, R0, 0x60, RZ, 0x3c, !PT ;  /* 0x0000006000007812 */ /* 0x000fe400078e3cff */
[----:B------:R-:W-:Y:S01]  /*2360*/  F2FP.BF16.F32.PACK_AB R106, R109, R108 ;  /* 0x0000006c6d6a723e */ /* 0x000fe200000010ff */
[----:B------:R-:W-:Y:S01]  /*2370*/  STSM.16.M88.4 [R3+0xc000], R64 ;  /* 0x00c0004003007844 */ /* 0x000fe20000000200 */
[----:B------:R-:W-:Y:S01]  /*2380*/  F2FP.BF16.F32.PACK_AB R107, R111, R110 ;  /* 0x0000006e6f6b723e */ /* 0x000fe200000010ff */
[----:B------:R-:W-:Y:S01]  /*2390*/  VIADD R0, R0, UR8 ;  /* 0x0000000800007c36 */ /* 0x000fe20008000000 */
[----:B------:R-:W-:Y:S02]  /*23a0*/  F2FP.BF16.F32.PACK_AB R137, R139, R138 ;  /* 0x0000008a8b89723e */ /* 0x000fe400000010ff */
[----:B------:R-:W-:Y:S01]  /*23b0*/  F2FP.BF16.F32.PACK_AB R40, R41, R40 ;  /* 0x000000282928723e */ /* 0x000fe200000010ff */
[----:B------:R-:W-:Y:S01]  /*23c0*/  STSM.16.M88.4 [R4], R104 ;  /* 0x0000006804007844 */ /* 0x000fe20000000200 */
        /* <DEDUP_REMOVED lines=8> */
[----:B------:R-:W-:Y:S02]  /*2450*/  F2FP.BF16.F32.PACK_AB R73, R75, R74 ;  /* 0x0000004a4b49723e */ /* 0x000fe400000010ff */
[----:B------:R-:W-:Y:S01]  /*2460*/  F2FP.BF16.F32.PACK_AB R113, R115, R114 ;  /* 0x000000727371723e */ /* 0x000fe200000010ff */
[----:B------:R-:W-:Y:S01]  /*2470*/  STSM.16.M88.4 [R4+0x4000], R40 ;  /* 0x0040002804007844 */ /* 0x000fe20000000200 */
[----:B------:R-:W-:Y:S02]  /*2480*/  F2FP.BF16.F32.PACK_AB R144, R145, R144 ;  /* 0x000000909190723e */ /* 0x000fe400000010ff */
[----:B------:R-:W-:Y:S02]  /*2490*/  F2FP.BF16.F32.PACK_AB R74, R77, R76 ;  /* 0x0000004c4d4a723e */ /* 0x000fe400000010ff */
[----:B------:R-:W-:Y:S02]  /*24a0*/  F2FP.BF16.F32.PACK_AB R75, R79, R78 ;  /* 0x0000004e4f4b723e */ /* 0x000fe400000010ff */
[----:B------:R-:W-:-:S02]  /*24b0*/  F2FP.BF16.F32.PACK_AB R114, R117, R116 ;  /* 0x000000747572723e */ /* 0x000fc400000010ff */
[----:B------:R-:W-:Y:S01]  /*24c0*/  F2FP.BF16.F32.PACK_AB R115, R119, R118 ;  /* 0x000000767773723e */ /* 0x000fe200000010ff */
[----:B------:R-:W-:Y:S01]  /*24d0*/  STSM.16.M88.4 [R4+0xc000], R72 ;  /* 0x00c0004804007844 */ /* 0x000fe20000000200 */
[----:B------:R-:W-:Y:S02]  /*24e0*/  F2FP.BF16.F32.PACK_AB R145, R147, R146 ;  /* 0x000000929391723e */ /* 0x000fe400000010ff */
[----:B------:R-:W-:Y:S01]  /*24f0*/  F2FP.BF16.F32.PACK_AB R48, R49, R48 ;  /* 0x000000303130723e */ /* 0x000fe200000010ff */
[----:B------:R-:W-:Y:S01]  /*2500*/  STSM.16.M88.4 [R0], R112 ;  /* 0x0000007000007844 */ /* 0x000fe20000000200 */
[----:B------:R-:W-:Y:S02]  /*2510*/  F2FP.BF16.F32.PACK_AB R146, R149, R148 ;  /* 0x000000949592723e */ /* 0x000fe400000010ff */
[----:B------:R-:W-:Y:S02]  /*2520*/  F2FP.BF16.F32.PACK_AB R147, R151, R150 ;  /* 0x000000969793723e */ /* 0x000fe400000010ff */
[----:B------:R-:W-:-:S02]  /*2530*/  F2FP.BF16.F32.PACK_AB R49, R51, R50 ;  /* 0x000000323331723e */ /* 0x000fc400000010ff */
[----:B------:R-:W-:Y:S01]  /*2540*/  F2FP.BF16.F32.PACK_AB R80, R81, R80 ;  /* 0x000000505150723e */ /* 0x000fe200000010ff */
[----:B------:R-:W-:Y:S01]  /*2550*/  STSM.16.M88.4 [R0+0x8000], R144 ;  /* 0x0080009000007844 */ /* 0x000fe20000000200 */
[----:B------:R-:W-:Y:S02]  /*2560*/  F2FP.BF16.F32.PACK_AB R50, R53, R52 ;  /* 0x000000343532723e */ /* 0x000fe400000010ff */
[----:B------:R-:W-:Y:S02]  /*2570*/  F2FP.BF16.F32.PACK_AB R51, R55, R54 ;  /* 0x000000363733723e */ /* 0x000fe400000010ff */
[----:B------:R-:W-:Y:S02]  /*2580*/  F2FP.BF16.F32.PACK_AB R81, R83, R82 ;  /* 0x000000525351723e */ /* 0x000fe400000010ff */
[----:B------:R-:W-:Y:S01]  /*2590*/  F2FP.BF16.F32.PACK_AB R82, R85, R84 ;  /* 0x000000545552723e */ /* 0x000fe200000010ff */
[----:B------:R-:W-:Y:S01]  /*25a0*/  STSM.16.M88.4 [R0+0x4000], R48 ;  /* 0x0040003000007844 */ /* 0x000fe20000000200 */
[----:B------:R-:W-:-:S02]  /*25b0*/  F2FP.BF16.F32.PACK_AB R83, R87, R86 ;  /* 0x000000565753723e */ /* 0x000fc400000010ff */
[----:B------:R-:W-:-:S03]  /*25c0*/  ISETP.LT.U32.AND P0, PT, R6, 0x40, P0 ;  /* 0x000000400600780c */ /* 0x000fc60000701070 */
[----:B------:R-:W-:Y:S01]  /*25d0*/  STSM.16.M88.4 [R0+0xc000], R80 ;  /* 0x00c0005000007844 */ /* 0x000fe20000000200 */
[----:B------:R1:W-:Y:S06]  /*25e0*/  MEMBAR.ALL.CTA ;  /* 0x0000000000007992 */ /* 0x0003ec0000008000 */
[----:B-1----:R-:W1:Y:S03]  /*25f0*/  FENCE.VIEW.ASYNC.S ;  /* 0x00000000000073c6 */ /* 0x002e660000000000 */
[----:B-1----:R-:W-:Y:S01]  /*2600*/  VOTEU.ANY UP0, P0 ;  /* 0x00000000003f7886 */ /* 0x002fe20000000100 */
[----:B------:R-:W-:-:S04]  /*2610*/  VOTEU.ANY UP1, P0 ;  /* 0x00000000003f7886 */ /* 0x000fc80000020100 */
[----:B---3--:R-:W-:Y:S01]  /*2620*/  @UP0 UMOV UR4, UR24 ;  /* 0x0000001800040c82 */ /* 0x008fe20008000000 */
[----:B------:R-:W-:Y:S01]  /*2630*/  @UP0 UMOV UR5, UR25 ;  /* 0x0000001900050c82 */ /* 0x000fe20008000000 */
[----:B------:R-:W-:Y:S06]  /*2640*/  BAR.SYNC.DEFER_BLOCKING 0x0 ;  /* 0x0000000000007b1d */ /* 0x000fec0000010000 */
[----:B------:R1:W-:Y:S01]  /*2650*/  @UP1 UTMASTG.2D [UR12], [UR4] ;  /* 0x0000000c040013b5 */ /* 0x0003e20008008000 */
[----:B------:R0:W-:Y:S01]  /*2660*/  UTMACMDFLUSH ;  /* 0x00000000000079b7 */ /* 0x0001e20000000000 */
[----:B------:R-:W-:-:S04]  /*2670*/  DEPBAR.LE SB0, 0x0 ;  /* 0x000080000000791a */ /* 0x000fc80000000000 */
[----:B------:R-:W-:Y:S06]  /*2680*/  BAR.SYNC.DEFER_BLOCKING 0x0 ;  /* 0x0000000000007b1d */ /* 0x000fec0000010000 */
[----:B-1----:R-:W-:Y:S05]  /*2690*/  EXIT ;  /* 0x000000000000794d */ /* 0x002fea0003800000 */
.L_x_48:
[----:B------:R-:W1:Y:S02]  /*26a0*/  SYNCS.PHASECHK.TRANS64.TRYWAIT P0, [UR8+0x6000], R2 ;  /* 0x00600002ff0075a7 */ /* 0x000e640008000148 */
[----:B-1----:R-:W-:Y:S05]  /*26b0*/  @!P0 BRA `(.L_x_48) ;  /* 0xfffffffc00f88947 */ /* 0x002fea000383ffff */
[----:B------:R-:W-:Y:S05]  /*26c0*/  BRA `(.L_x_50) ;  /* 0xfffffff400e47947 */ /* 0x000fea000383ffff */
.L_x_51:
[----:B------:R-:W-:-:S00]  /*26d0*/  BRA `(.L_x_51) ;  /* 0xfffffffc00fc7947 */ /* 0x000fc0000383ffff */
[----:B------:R-:W-:-:S00]  /*26e0*/  NOP ;  /* 0x0000000000007918 */ /* 0x000fc00000000000 */
        /* <DEDUP_REMOVED lines=9> */
.L_x_52:


//--------------------- .nv.shared.gluon_wgmma    --------------------------
	.section	.nv.shared.gluon_wgmma,"aw",@nobits
	.sectionflags	@""
	.align	16
	.zero		1024


//--------------------- .nv.shared.reserved.0     --------------------------
	.section	.nv.shared.reserved.0,"aw",@nobits
	.weak		__nv_reservedSMEM_offset_0_alias
	.size		__nv_reservedSMEM_offset_0_alias, 0, 0
	.other		__nv_reservedSMEM_offset_0_alias,@"STO_CUDA_RESERVED_SHARED STV_DEFAULT"
__nv_reservedSMEM_offset_0_alias:
	.zero		0


//--------------------- .nv.constant0.gluon_wgmma --------------------------
	.section	.nv.constant0.gluon_wgmma,"a",@progbits
	.sectionflags	@""
	.align	4
.nv.constant0.gluon_wgmma:
	.zero		608


//--------------------- SYMBOLS --------------------------

	.type		.nv.reservedSmem.offset0,@object
	.size		.nv.reservedSmem.offset0,0x4
